//
// Generated by NVIDIA NVVM Compiler
//
// Compiler Build ID: CL-36424714
// Cuda compilation tools, release 13.0, V13.0.88
// Based on NVVM 20.0.0
//

.version 9.0
.target sm_100
.address_size 64

	// .globl	swma_batch_f32
.const .align 4 .b8 c_swma_weights[16384];
.extern .shared .align 16 .b8 smem[];

.visible .entry swma_batch_f32(
	.param .u64 .ptr .align 1 swma_batch_f32_param_0,
	.param .u64 .ptr .align 1 swma_batch_f32_param_1,
	.param .u64 .ptr .align 1 swma_batch_f32_param_2,
	.param .u32 swma_batch_f32_param_3,
	.param .u32 swma_batch_f32_param_4,
	.param .u32 swma_batch_f32_param_5,
	.param .u64 .ptr .align 1 swma_batch_f32_param_6
)
{
	.reg .pred 	%p<40>;
	.reg .b32 	%r<170>;
	.reg .b32 	%f<98>;
	.reg .b64 	%rd<23>;

	ld.param.u64 	%rd3, [swma_batch_f32_param_0];
	ld.param.u64 	%rd4, [swma_batch_f32_param_1];
	ld.param.u64 	%rd5, [swma_batch_f32_param_2];
	ld.param.u32 	%r52, [swma_batch_f32_param_3];
	ld.param.u32 	%r54, [swma_batch_f32_param_4];
	ld.param.u32 	%r53, [swma_batch_f32_param_5];
	ld.param.u64 	%rd6, [swma_batch_f32_param_6];
	cvta.to.global.u64 	%rd1, %rd6;
	mov.u32 	%r1, %ctaid.y;
	setp.ge.s32 	%p1, %r1, %r54;
	@%p1 bra 	$L__BB0_52;
	cvta.to.global.u64 	%rd7, %rd4;
	mul.wide.u32 	%rd8, %r1, 4;
	add.s64 	%rd9, %rd7, %rd8;
	ld.global.nc.u32 	%r2, [%rd9];
	setp.lt.s32 	%p2, %r2, 1;
	setp.gt.s32 	%p3, %r2, %r53;
	or.pred  	%p4, %p2, %p3;
	@%p4 bra 	$L__BB0_52;
	setp.gt.u32 	%p5, %r2, 2;
	@%p5 bra 	$L__BB0_4;
	setp.eq.s32 	%p7, %r2, 1;
	selp.f32 	%f89, 0f3F800000, 0f3F000000, %p7;
	bra.uni 	$L__BB0_7;
$L__BB0_4:
	and.b32  	%r55, %r2, 1;
	setp.eq.b32 	%p6, %r55, 1;
	@%p6 bra 	$L__BB0_6;
	shr.u32 	%r58, %r2, 1;
	cvt.rn.f32.u32 	%f27, %r58;
	add.f32 	%f28, %f27, 0f3F800000;
	mul.f32 	%f29, %f28, %f27;
	rcp.rn.f32 	%f89, %f29;
	bra.uni 	$L__BB0_7;
$L__BB0_6:
	add.s32 	%r56, %r2, 1;
	shr.u32 	%r57, %r56, 1;
	cvt.rn.f32.u32 	%f25, %r57;
	mul.f32 	%f26, %f25, %f25;
	rcp.rn.f32 	%f89, %f26;
$L__BB0_7:
	bar.sync 	0;
	shr.u32 	%r3, %r2, 1;
	mov.u32 	%r4, %tid.x;
	setp.ge.u32 	%p8, %r4, %r3;
	@%p8 bra 	$L__BB0_14;
	mov.u32 	%r5, %ntid.x;
	add.s32 	%r59, %r4, %r5;
	max.u32 	%r60, %r3, %r59;
	setp.lt.u32 	%p9, %r59, %r3;
	selp.u32 	%r61, 1, 0, %p9;
	add.s32 	%r62, %r59, %r61;
	sub.s32 	%r63, %r60, %r62;
	div.u32 	%r64, %r63, %r5;
	add.s32 	%r6, %r64, %r61;
	and.b32  	%r65, %r6, 3;
	setp.eq.s32 	%p10, %r65, 3;
	mov.u32 	%r161, %r4;
	@%p10 bra 	$L__BB0_11;
	add.s32 	%r67, %r6, 1;
	and.b32  	%r7, %r67, 3;
	mov.b32 	%r160, 0;
	mov.u32 	%r161, %r4;
$L__BB0_10:
	.pragma "nounroll";
	add.s32 	%r68, %r161, 1;
	cvt.rn.f32.u32 	%f30, %r68;
	mul.f32 	%f31, %f89, %f30;
	shl.b32 	%r69, %r161, 2;
	mov.u32 	%r70, smem;
	add.s32 	%r71, %r70, %r69;
	st.shared.f32 	[%r71], %f31;
	not.b32 	%r72, %r161;
	add.s32 	%r73, %r2, %r72;
	shl.b32 	%r74, %r73, 2;
	add.s32 	%r75, %r70, %r74;
	st.shared.f32 	[%r75], %f31;
	add.s32 	%r161, %r161, %r5;
	add.s32 	%r160, %r160, 1;
	setp.ne.s32 	%p11, %r160, %r7;
	@%p11 bra 	$L__BB0_10;
$L__BB0_11:
	setp.lt.u32 	%p12, %r6, 3;
	@%p12 bra 	$L__BB0_14;
	mov.u32 	%r78, smem;
	shl.b32 	%r86, %r5, 2;
$L__BB0_13:
	add.s32 	%r76, %r161, 1;
	cvt.rn.f32.u32 	%f32, %r76;
	mul.f32 	%f33, %f89, %f32;
	shl.b32 	%r77, %r161, 2;
	add.s32 	%r79, %r78, %r77;
	st.shared.f32 	[%r79], %f33;
	not.b32 	%r80, %r161;
	add.s32 	%r81, %r2, %r80;
	shl.b32 	%r82, %r81, 2;
	add.s32 	%r83, %r78, %r82;
	st.shared.f32 	[%r83], %f33;
	add.s32 	%r84, %r161, %r5;
	add.s32 	%r85, %r76, %r5;
	cvt.rn.f32.u32 	%f34, %r85;
	mul.f32 	%f35, %f89, %f34;
	add.s32 	%r87, %r79, %r86;
	st.shared.f32 	[%r87], %f35;
	not.b32 	%r88, %r84;
	add.s32 	%r89, %r2, %r88;
	shl.b32 	%r90, %r89, 2;
	add.s32 	%r91, %r78, %r90;
	st.shared.f32 	[%r91], %f35;
	add.s32 	%r92, %r84, %r5;
	add.s32 	%r93, %r85, %r5;
	cvt.rn.f32.u32 	%f36, %r93;
	mul.f32 	%f37, %f89, %f36;
	add.s32 	%r94, %r87, %r86;
	st.shared.f32 	[%r94], %f37;
	not.b32 	%r95, %r92;
	add.s32 	%r96, %r2, %r95;
	shl.b32 	%r97, %r96, 2;
	add.s32 	%r98, %r78, %r97;
	st.shared.f32 	[%r98], %f37;
	add.s32 	%r99, %r92, %r5;
	add.s32 	%r100, %r93, %r5;
	cvt.rn.f32.u32 	%f38, %r100;
	mul.f32 	%f39, %f89, %f38;
	add.s32 	%r101, %r94, %r86;
	st.shared.f32 	[%r101], %f39;
	not.b32 	%r102, %r99;
	add.s32 	%r103, %r2, %r102;
	shl.b32 	%r104, %r103, 2;
	add.s32 	%r105, %r78, %r104;
	st.shared.f32 	[%r105], %f39;
	add.s32 	%r161, %r99, %r5;
	setp.lt.u32 	%p13, %r161, %r3;
	@%p13 bra 	$L__BB0_13;
$L__BB0_14:
	and.b32  	%r106, %r2, 1;
	setp.eq.b32 	%p14, %r106, 1;
	not.pred 	%p15, %p14;
	setp.ne.s32 	%p16, %r4, 0;
	or.pred  	%p17, %p16, %p15;
	@%p17 bra 	$L__BB0_16;
	add.s32 	%r107, %r3, 1;
	cvt.rn.f32.u32 	%f40, %r107;
	mul.f32 	%f41, %f89, %f40;
	shl.b32 	%r108, %r3, 2;
	mov.u32 	%r109, smem;
	add.s32 	%r110, %r109, %r108;
	st.shared.f32 	[%r110], %f41;
$L__BB0_16:
	bar.sync 	0;
	cvta.to.global.u64 	%rd10, %rd5;
	add.s64 	%rd12, %rd10, %rd8;
	ld.global.nc.u32 	%r15, [%rd12];
	mul.lo.s32 	%r16, %r52, %r1;
	mov.u32 	%r17, %ntid.x;
	shl.b32 	%r18, %r17, 1;
	mov.u32 	%r111, %ctaid.x;
	mul.lo.s32 	%r163, %r18, %r111;
	setp.ge.s32 	%p18, %r163, %r52;
	@%p18 bra 	$L__BB0_52;
	shl.b32 	%r112, %r53, 2;
	mov.u32 	%r113, smem;
	add.s32 	%r20, %r113, %r112;
	and.b32  	%r21, %r2, 3;
	and.b32  	%r22, %r2, 2147483644;
	add.s32 	%r23, %r17, %r4;
	add.s32 	%r24, %r112, 8;
	cvta.to.global.u64 	%rd2, %rd3;
	mov.u32 	%r114, %nctaid.x;
	mul.lo.s32 	%r25, %r18, %r114;
$L__BB0_18:
	sub.s32 	%r115, %r52, %r163;
	min.s32 	%r27, %r18, %r115;
	sub.s32 	%r116, %r163, %r2;
	add.s32 	%r117, %r116, 1;
	add.s32 	%r118, %r27, %r163;
	max.s32 	%r28, %r117, 0;
	min.s32 	%r119, %r118, %r52;
	sub.s32 	%r29, %r119, %r28;
	setp.le.s32 	%p19, %r29, %r4;
	@%p19 bra 	$L__BB0_21;
	max.s32 	%r30, %r29, 0;
	mov.u32 	%r164, %r4;
$L__BB0_20:
	add.s32 	%r120, %r164, %r28;
	mul.wide.s32 	%rd13, %r120, 4;
	add.s64 	%rd14, %rd2, %rd13;
	ld.global.nc.f32 	%f42, [%rd14];
	shl.b32 	%r121, %r164, 2;
	add.s32 	%r122, %r20, %r121;
	st.shared.f32 	[%r122], %f42;
	add.s32 	%r164, %r164, %r17;
	setp.lt.s32 	%p20, %r164, %r30;
	@%p20 bra 	$L__BB0_20;
$L__BB0_21:
	bar.sync 	0;
	add.s32 	%r33, %r2, %r28;
	setp.ge.s32 	%p21, %r4, %r27;
	@%p21 bra 	$L__BB0_36;
	add.s32 	%r34, %r4, %r163;
	setp.ge.s32 	%p22, %r34, %r15;
	@%p22 bra 	$L__BB0_24;
	add.s32 	%r138, %r34, %r16;
	mul.wide.s32 	%rd17, %r138, 4;
	add.s64 	%rd18, %rd1, %rd17;
	mov.b32 	%r139, 2143289344;
	st.global.u32 	[%rd18], %r139;
	bra.uni 	$L__BB0_36;
$L__BB0_24:
	sub.s32 	%r35, %r34, %r33;
	setp.eq.s32 	%p23, %r2, 1;
	@%p23 bra 	$L__BB0_33;
	setp.eq.s32 	%p24, %r2, 2;
	@%p24 bra 	$L__BB0_34;
	setp.lt.u32 	%p25, %r2, 4;
	mov.f32 	%f93, 0f00000000;
	mov.b32 	%r167, 0;
	@%p25 bra 	$L__BB0_29;
	and.b32  	%r129, %r2, 2147483644;
	neg.s32 	%r165, %r129;
	mov.f32 	%f93, 0f00000000;
	mov.u32 	%r166, smem;
$L__BB0_28:
	.pragma "nounroll";
	shl.b32 	%r130, %r35, 2;
	add.s32 	%r131, %r24, %r130;
	add.s32 	%r132, %r166, %r131;
	ld.shared.f32 	%f49, [%r132+-4];
	ld.shared.v4.f32 	{%f50, %f51, %f52, %f53}, [%r166];
	fma.rn.f32 	%f54, %f49, %f50, %f93;
	ld.shared.f32 	%f55, [%r132];
	fma.rn.f32 	%f56, %f55, %f51, %f54;
	ld.shared.f32 	%f57, [%r132+4];
	fma.rn.f32 	%f58, %f57, %f52, %f56;
	ld.shared.f32 	%f59, [%r132+8];
	fma.rn.f32 	%f93, %f59, %f53, %f58;
	add.s32 	%r166, %r166, 16;
	add.s32 	%r165, %r165, 4;
	setp.ne.s32 	%p26, %r165, 0;
	mov.u32 	%r167, %r22;
	@%p26 bra 	$L__BB0_28;
$L__BB0_29:
	setp.eq.s32 	%p27, %r21, 0;
	@%p27 bra 	$L__BB0_35;
	setp.eq.s32 	%p28, %r21, 1;
	add.s32 	%r133, %r167, %r35;
	shl.b32 	%r134, %r133, 2;
	add.s32 	%r42, %r20, %r134;
	ld.shared.f32 	%f60, [%r42+4];
	shl.b32 	%r135, %r167, 2;
	mov.u32 	%r136, smem;
	add.s32 	%r43, %r136, %r135;
	ld.shared.f32 	%f61, [%r43];
	fma.rn.f32 	%f93, %f60, %f61, %f93;
	@%p28 bra 	$L__BB0_35;
	setp.eq.s32 	%p29, %r21, 2;
	ld.shared.f32 	%f62, [%r42+8];
	ld.shared.f32 	%f63, [%r43+4];
	fma.rn.f32 	%f93, %f62, %f63, %f93;
	@%p29 bra 	$L__BB0_35;
	ld.shared.f32 	%f64, [%r42+12];
	ld.shared.f32 	%f65, [%r43+8];
	fma.rn.f32 	%f93, %f64, %f65, %f93;
	bra.uni 	$L__BB0_35;
$L__BB0_33:
	shl.b32 	%r125, %r35, 2;
	add.s32 	%r126, %r20, %r125;
	ld.shared.f32 	%f93, [%r126+4];
	bra.uni 	$L__BB0_35;
$L__BB0_34:
	shl.b32 	%r123, %r35, 2;
	add.s32 	%r124, %r20, %r123;
	ld.shared.f32 	%f43, [%r124+4];
	ld.shared.f32 	%f44, [%r124+8];
	add.f32 	%f45, %f43, %f44;
	mul.f32 	%f93, %f45, 0f3F000000;
$L__BB0_35:
	add.s32 	%r137, %r34, %r16;
	mul.wide.s32 	%rd15, %r137, 4;
	add.s64 	%rd16, %rd1, %rd15;
	st.global.f32 	[%rd16], %f93;
$L__BB0_36:
	setp.ge.s32 	%p30, %r23, %r27;
	@%p30 bra 	$L__BB0_51;
	add.s32 	%r44, %r23, %r163;
	setp.lt.s32 	%p31, %r44, %r15;
	@%p31 bra 	$L__BB0_50;
	sub.s32 	%r45, %r44, %r33;
	setp.eq.s32 	%p32, %r2, 1;
	@%p32 bra 	$L__BB0_41;
	setp.ne.s32 	%p33, %r2, 2;
	@%p33 bra 	$L__BB0_42;
	shl.b32 	%r140, %r45, 2;
	add.s32 	%r141, %r20, %r140;
	ld.shared.f32 	%f66, [%r141+4];
	ld.shared.f32 	%f67, [%r141+8];
	add.f32 	%f68, %f66, %f67;
	mul.f32 	%f97, %f68, 0f3F000000;
	bra.uni 	$L__BB0_49;
$L__BB0_41:
	shl.b32 	%r142, %r45, 2;
	add.s32 	%r143, %r20, %r142;
	ld.shared.f32 	%f97, [%r143+4];
	bra.uni 	$L__BB0_49;
$L__BB0_42:
	setp.lt.u32 	%p34, %r2, 4;
	mov.f32 	%f97, 0f00000000;
	mov.b32 	%r169, 0;
	@%p34 bra 	$L__BB0_45;
	mov.f32 	%f97, 0f00000000;
	mov.b32 	%r168, 0;
$L__BB0_44:
	.pragma "nounroll";
	add.s32 	%r146, %r168, %r45;
	shl.b32 	%r147, %r146, 2;
	add.s32 	%r148, %r20, %r147;
	ld.shared.f32 	%f72, [%r148+4];
	shl.b32 	%r149, %r168, 2;
	mov.u32 	%r150, smem;
	add.s32 	%r151, %r150, %r149;
	ld.shared.v4.f32 	{%f73, %f74, %f75, %f76}, [%r151];
	fma.rn.f32 	%f77, %f72, %f73, %f97;
	ld.shared.f32 	%f78, [%r148+8];
	fma.rn.f32 	%f79, %f78, %f74, %f77;
	ld.shared.f32 	%f80, [%r148+12];
	fma.rn.f32 	%f81, %f80, %f75, %f79;
	ld.shared.f32 	%f82, [%r148+16];
	fma.rn.f32 	%f97, %f82, %f76, %f81;
	add.s32 	%r168, %r168, 4;
	setp.ne.s32 	%p35, %r168, %r22;
	mov.u32 	%r169, %r22;
	@%p35 bra 	$L__BB0_44;
$L__BB0_45:
	setp.eq.s32 	%p36, %r21, 0;
	@%p36 bra 	$L__BB0_49;
	setp.eq.s32 	%p37, %r21, 1;
	add.s32 	%r152, %r169, %r45;
	shl.b32 	%r153, %r152, 2;
	add.s32 	%r49, %r20, %r153;
	ld.shared.f32 	%f83, [%r49+4];
	shl.b32 	%r154, %r169, 2;
	mov.u32 	%r155, smem;
	add.s32 	%r50, %r155, %r154;
	ld.shared.f32 	%f84, [%r50];
	fma.rn.f32 	%f97, %f83, %f84, %f97;
	@%p37 bra 	$L__BB0_49;
	setp.eq.s32 	%p38, %r21, 2;
	ld.shared.f32 	%f85, [%r49+8];
	ld.shared.f32 	%f86, [%r50+4];
	fma.rn.f32 	%f97, %f85, %f86, %f97;
	@%p38 bra 	$L__BB0_49;
	ld.shared.f32 	%f87, [%r49+12];
	ld.shared.f32 	%f88, [%r50+8];
	fma.rn.f32 	%f97, %f87, %f88, %f97;
$L__BB0_49:
	add.s32 	%r156, %r44, %r16;
	mul.wide.s32 	%rd19, %r156, 4;
	add.s64 	%rd20, %rd1, %rd19;
	st.global.f32 	[%rd20], %f97;
	bra.uni 	$L__BB0_51;
$L__BB0_50:
	add.s32 	%r157, %r44, %r16;
	mul.wide.s32 	%rd21, %r157, 4;
	add.s64 	%rd22, %rd1, %rd21;
	mov.b32 	%r158, 2143289344;
	st.global.u32 	[%rd22], %r158;
$L__BB0_51:
	bar.sync 	0;
	add.s32 	%r163, %r163, %r25;
	setp.lt.s32 	%p39, %r163, %r52;
	@%p39 bra 	$L__BB0_18;
$L__BB0_52:
	ret;

}
	// .globl	swma_multi_series_one_param_f32
.visible .entry swma_multi_series_one_param_f32(
	.param .u64 .ptr .align 1 swma_multi_series_one_param_f32_param_0,
	.param .u64 .ptr .align 1 swma_multi_series_one_param_f32_param_1,
	.param .u32 swma_multi_series_one_param_f32_param_2,
	.param .u32 swma_multi_series_one_param_f32_param_3,
	.param .u32 swma_multi_series_one_param_f32_param_4,
	.param .u64 .ptr .align 1 swma_multi_series_one_param_f32_param_5,
	.param .u64 .ptr .align 1 swma_multi_series_one_param_f32_param_6
)
{
	.reg .pred 	%p<15>;
	.reg .b32 	%r<90>;
	.reg .b32 	%f<35>;
	.reg .b64 	%rd<24>;

	ld.param.u32 	%r37, [swma_multi_series_one_param_f32_param_2];
	ld.param.u32 	%r38, [swma_multi_series_one_param_f32_param_3];
	ld.param.u32 	%r39, [swma_multi_series_one_param_f32_param_4];
	ld.param.u64 	%rd6, [swma_multi_series_one_param_f32_param_5];
	ld.param.u64 	%rd7, [swma_multi_series_one_param_f32_param_6];
	cvta.to.global.u64 	%rd1, %rd7;
	mov.u32 	%r40, %ctaid.y;
	mov.u32 	%r1, %ntid.y;
	mul.lo.s32 	%r2, %r40, %r1;
	mov.u32 	%r3, %tid.y;
	add.s32 	%r4, %r2, %r3;
	setp.ge.s32 	%p1, %r4, %r38;
	@%p1 bra 	$L__BB1_20;
	cvta.to.global.u64 	%rd8, %rd6;
	mul.wide.u32 	%rd9, %r4, 4;
	add.s64 	%rd10, %rd8, %rd9;
	ld.global.nc.u32 	%r5, [%rd10];
	mov.u32 	%r6, %ntid.x;
	mov.u32 	%r41, %ctaid.x;
	mul.lo.s32 	%r85, %r41, %r6;
	setp.ge.s32 	%p2, %r85, %r39;
	@%p2 bra 	$L__BB1_20;
	mov.u32 	%r8, %tid.x;
	and.b32  	%r9, %r37, 3;
	and.b32  	%r10, %r37, 2147483644;
	neg.s32 	%r11, %r10;
	add.s32 	%r42, %r37, %r5;
	add.s32 	%r12, %r42, -1;
	mov.u64 	%rd17, c_swma_weights;
	add.s64 	%rd14, %rd17, 8;
$L__BB1_3:
	sub.s32 	%r43, %r39, %r85;
	min.s32 	%r14, %r6, %r43;
	sub.s32 	%r44, %r85, %r37;
	add.s32 	%r45, %r44, 1;
	add.s32 	%r46, %r14, %r85;
	max.s32 	%r15, %r45, 0;
	min.s32 	%r47, %r46, %r39;
	sub.s32 	%r48, %r47, %r15;
	max.s32 	%r49, %r48, 0;
	mul.lo.s32 	%r16, %r49, %r1;
	mad.lo.s32 	%r86, %r8, %r1, %r3;
	setp.ge.s32 	%p3, %r86, %r16;
	@%p3 bra 	$L__BB1_7;
$L__BB1_4:
	rem.u32 	%r50, %r86, %r1;
	add.s32 	%r19, %r50, %r2;
	setp.ge.s32 	%p4, %r19, %r38;
	@%p4 bra 	$L__BB1_6;
	ld.param.u64 	%rd22, [swma_multi_series_one_param_f32_param_0];
	div.u32 	%r51, %r86, %r1;
	add.s32 	%r52, %r51, %r15;
	mad.lo.s32 	%r53, %r52, %r38, %r19;
	cvta.to.global.u64 	%rd11, %rd22;
	mul.wide.s32 	%rd12, %r53, 4;
	add.s64 	%rd13, %rd11, %rd12;
	ld.global.nc.f32 	%f9, [%rd13];
	shl.b32 	%r54, %r86, 2;
	mov.u32 	%r55, smem;
	add.s32 	%r56, %r55, %r54;
	st.shared.f32 	[%r56], %f9;
$L__BB1_6:
	mad.lo.s32 	%r86, %r6, %r1, %r86;
	setp.lt.s32 	%p5, %r86, %r16;
	@%p5 bra 	$L__BB1_4;
$L__BB1_7:
	bar.sync 	0;
	setp.ge.s32 	%p6, %r8, %r14;
	@%p6 bra 	$L__BB1_19;
	add.s32 	%r21, %r85, %r8;
	mad.lo.s32 	%r22, %r21, %r38, %r4;
	setp.ge.s32 	%p7, %r21, %r12;
	@%p7 bra 	$L__BB1_10;
	mul.wide.s32 	%rd20, %r22, 4;
	add.s64 	%rd21, %rd1, %rd20;
	mov.b32 	%r83, 2143289344;
	st.global.u32 	[%rd21], %r83;
	bra.uni 	$L__BB1_19;
$L__BB1_10:
	setp.lt.s32 	%p8, %r37, 1;
	add.s32 	%r23, %r37, %r15;
	mov.f32 	%f34, 0f00000000;
	@%p8 bra 	$L__BB1_18;
	setp.lt.u32 	%p9, %r37, 4;
	mov.f32 	%f34, 0f00000000;
	mov.b32 	%r89, 0;
	@%p9 bra 	$L__BB1_14;
	shl.b32 	%r87, %r3, 2;
	shl.b32 	%r58, %r21, 2;
	shl.b32 	%r59, %r23, 2;
	sub.s32 	%r60, %r58, %r59;
	add.s32 	%r61, %r60, 16;
	mov.u32 	%r62, smem;
	mad.lo.s32 	%r25, %r1, %r61, %r62;
	add.s32 	%r63, %r60, 12;
	mad.lo.s32 	%r26, %r1, %r63, %r62;
	add.s32 	%r64, %r60, 8;
	mad.lo.s32 	%r27, %r1, %r64, %r62;
	mov.f32 	%f34, 0f00000000;
	mov.u64 	%rd23, %rd14;
	mov.u32 	%r88, %r11;
$L__BB1_13:
	.pragma "nounroll";
	add.s32 	%r65, %r8, %r85;
	sub.s32 	%r66, %r65, %r23;
	mad.lo.s32 	%r67, %r1, %r66, %r1;
	shl.b32 	%r68, %r67, 2;
	mov.u32 	%r69, smem;
	add.s32 	%r70, %r69, %r68;
	add.s32 	%r71, %r70, %r87;
	ld.shared.f32 	%f14, [%r71];
	ld.const.f32 	%f15, [%rd23+-8];
	fma.rn.f32 	%f16, %f14, %f15, %f34;
	add.s32 	%r72, %r27, %r87;
	ld.shared.f32 	%f17, [%r72];
	ld.const.f32 	%f18, [%rd23+-4];
	fma.rn.f32 	%f19, %f17, %f18, %f16;
	add.s32 	%r73, %r26, %r87;
	ld.shared.f32 	%f20, [%r73];
	ld.const.f32 	%f21, [%rd23];
	fma.rn.f32 	%f22, %f20, %f21, %f19;
	add.s32 	%r74, %r25, %r87;
	ld.shared.f32 	%f23, [%r74];
	ld.const.f32 	%f24, [%rd23+4];
	fma.rn.f32 	%f34, %f23, %f24, %f22;
	add.s32 	%r88, %r88, 4;
	shl.b32 	%r75, %r1, 4;
	add.s32 	%r87, %r87, %r75;
	add.s64 	%rd23, %rd23, 16;
	setp.ne.s32 	%p10, %r88, 0;
	mov.u32 	%r89, %r10;
	@%p10 bra 	$L__BB1_13;
$L__BB1_14:
	setp.eq.s32 	%p11, %r9, 0;
	@%p11 bra 	$L__BB1_18;
	setp.eq.s32 	%p12, %r9, 1;
	sub.s32 	%r76, %r21, %r23;
	add.s32 	%r77, %r76, %r89;
	mad.lo.s32 	%r78, %r1, %r77, %r1;
	add.s32 	%r79, %r78, %r3;
	shl.b32 	%r80, %r79, 2;
	mov.u32 	%r81, smem;
	add.s32 	%r33, %r81, %r80;
	ld.shared.f32 	%f25, [%r33];
	mul.wide.u32 	%rd16, %r89, 4;
	add.s64 	%rd4, %rd17, %rd16;
	ld.const.f32 	%f26, [%rd4];
	fma.rn.f32 	%f34, %f25, %f26, %f34;
	@%p12 bra 	$L__BB1_18;
	setp.eq.s32 	%p13, %r9, 2;
	shl.b32 	%r34, %r1, 2;
	add.s32 	%r35, %r33, %r34;
	ld.shared.f32 	%f27, [%r35];
	ld.const.f32 	%f28, [%rd4+4];
	fma.rn.f32 	%f34, %f27, %f28, %f34;
	@%p13 bra 	$L__BB1_18;
	add.s32 	%r82, %r35, %r34;
	ld.shared.f32 	%f29, [%r82];
	ld.const.f32 	%f30, [%rd4+8];
	fma.rn.f32 	%f34, %f29, %f30, %f34;
$L__BB1_18:
	mul.wide.s32 	%rd18, %r22, 4;
	add.s64 	%rd19, %rd1, %rd18;
	st.global.f32 	[%rd19], %f34;
$L__BB1_19:
	bar.sync 	0;
	mov.u32 	%r84, %nctaid.x;
	mad.lo.s32 	%r85, %r84, %r6, %r85;
	setp.lt.s32 	%p14, %r85, %r39;
	@%p14 bra 	$L__BB1_3;
$L__BB1_20:
	ret;

}


// ===== COMPILED SASS (sm_100) =====

	.target	sm_100

	.elftype	@"ET_EXEC"


//--------------------- .note.nv.tkinfo           --------------------------
	.section	.note.nv.tkinfo,"",@"SHT_NOTE"
	.sectionflags	@"SHF_NOTE_NV_TKINFO"
	.tkinfo
        /*0018*/ 	.word	0x00000002
        /*0030*/ 	.string	""
        /*0030*/ 	.string	"ptxas"
        /*0030*/ 	.string	"Cuda compilation tools, release 13.0, V13.0.88"
        /*0030*/ 	.string	"Build cuda_13.0.r13.0/compiler.36424714_0"
        /*0030*/ 	.string	"-arch sm_100 -m 64 "



//--------------------- .note.nv.cuinfo           --------------------------
	.section	.note.nv.cuinfo,"",@"SHT_NOTE"
	.sectionflags	@"SHF_NOTE_NV_CUINFO"
        /*0018*/ 	.short	0x0002
        /*001a*/ 	.short	0x0064
        /*001c*/ 	.short	0x0082
	.zero		2


//--------------------- .nv.info                  --------------------------
	.section	.nv.info,"",@"SHT_CUDA_INFO"
	.align	4


	//----- nvinfo : EIATTR_REGCOUNT
	.align		4
        /*0000*/ 	.byte	0x04, 0x2f
        /*0002*/ 	.short	(.L_2 - .L_1)
	.align		4
.L_1:
        /*0004*/ 	.word	index@(swma_batch_f32)
        /*0008*/ 	.word	0x0000001d


	//----- nvinfo : EIATTR_FRAME_SIZE
	.align		4
.L_2:
        /*000c*/ 	.byte	0x04, 0x11
        /*000e*/ 	.short	(.L_4 - .L_3)
	.align		4
.L_3:
        /*0010*/ 	.word	index@($__internal_0_$__cuda_sm20_rcp_rn_f32_slowpath)
        /*0014*/ 	.word	0x00000000


	//----- nvinfo : EIATTR_FRAME_SIZE
	.align		4
.L_4:
        /*0018*/ 	.byte	0x04, 0x11
        /*001a*/ 	.short	(.L_6 - .L_5)
	.align		4
.L_5:
        /*001c*/ 	.word	index@(swma_batch_f32)
        /*0020*/ 	.word	0x00000000


	//----- nvinfo : EIATTR_REGCOUNT
	.align		4
.L_6:
        /*0024*/ 	.byte	0x04, 0x2f
        /*0026*/ 	.short	(.L_8 - .L_7)
	.align		4
.L_7:
        /*0028*/ 	.word	index@(swma_multi_series_one_param_f32)
        /*002c*/ 	.word	0x0000001b


	//----- nvinfo : EIATTR_FRAME_SIZE
	.align		4
.L_8:
        /*0030*/ 	.byte	0x04, 0x11
        /*0032*/ 	.short	(.L_10 - .L_9)
	.align		4
.L_9:
        /*0034*/ 	.word	index@(swma_multi_series_one_param_f32)
        /*0038*/ 	.word	0x00000000


	//----- nvinfo : EIATTR_MIN_STACK_SIZE
	.align		4
.L_10:
        /*003c*/ 	.byte	0x04, 0x12
        /*003e*/ 	.short	(.L_12 - .L_11)
	.align		4
.L_11:
        /*0040*/ 	.word	index@(swma_multi_series_one_param_f32)
        /*0044*/ 	.word	0x00000000


	//----- nvinfo : EIATTR_MIN_STACK_SIZE
	.align		4
.L_12:
        /*0048*/ 	.byte	0x04, 0x12
        /*004a*/ 	.short	(.L_14 - .L_13)
	.align		4
.L_13:
        /*004c*/ 	.word	index@(swma_batch_f32)
        /*0050*/ 	.word	0x00000000
.L_14:


//--------------------- .nv.compat                --------------------------
	.section	.nv.compat,"",@"SHT_CUDA_COMPAT_INFO"
	.align	4
        /*0000*/ 	.byte	0x02, 0x09, 0x00, 0x00, 0x02, 0x02, 0x01, 0x00, 0x02, 0x05, 0x05, 0x00, 0x03, 0x07, 0x01, 0x01
        /*0010*/ 	.byte	0x02, 0x03, 0x00, 0x00, 0x02, 0x06, 0x01, 0x00, 0x04, 0x0b, 0x08, 0x00, 0x09, 0x00, 0x00, 0x00
        /*0020*/ 	.byte	0x00, 0x00, 0x00, 0x00


//--------------------- .nv.info.swma_multi_series_one_param_f32 --------------------------
	.section	.nv.info.swma_multi_series_one_param_f32,"",@"SHT_CUDA_INFO"
	.sectionflags	@""
	.align	4


	//----- nvinfo : EIATTR_CUDA_API_VERSION
	.align		4
        /*0000*/ 	.byte	0x04, 0x37
        /*0002*/ 	.short	(.L_16 - .L_15)
.L_15:
        /*0004*/ 	.word	0x00000082


	//----- nvinfo : EIATTR_KPARAM_INFO
	.align		4
.L_16:
        /*0008*/ 	.byte	0x04, 0x17
        /*000a*/ 	.short	(.L_18 - .L_17)
.L_17:
        /*000c*/ 	.word	0x00000000
        /*0010*/ 	.short	0x0006
        /*0012*/ 	.short	0x0028
        /*0014*/ 	.byte	0x00, 0xf5, 0x21, 0x00


	//----- nvinfo : EIATTR_KPARAM_INFO
	.align		4
.L_18:
        /*0018*/ 	.byte	0x04, 0x17
        /*001a*/ 	.short	(.L_20 - .L_19)
.L_19:
        /*001c*/ 	.word	0x00000000
        /*0020*/ 	.short	0x0005
        /*0022*/ 	.short	0x0020
        /*0024*/ 	.byte	0x00, 0xf5, 0x21, 0x00


	//----- nvinfo : EIATTR_KPARAM_INFO
	.align		4
.L_20:
        /*0028*/ 	.byte	0x04, 0x17
        /*002a*/ 	.short	(.L_22 - .L_21)
.L_21:
        /*002c*/ 	.word	0x00000000
        /*0030*/ 	.short	0x0004
        /*0032*/ 	.short	0x0018
        /*0034*/ 	.byte	0x00, 0xf0, 0x11, 0x00


	//----- nvinfo : EIATTR_KPARAM_INFO
	.align		4
.L_22:
        /*0038*/ 	.byte	0x04, 0x17
        /*003a*/ 	.short	(.L_24 - .L_23)
.L_23:
        /*003c*/ 	.word	0x00000000
        /*0040*/ 	.short	0x0003
        /*0042*/ 	.short	0x0014
        /*0044*/ 	.byte	0x00, 0xf0, 0x11, 0x00


	//----- nvinfo : EIATTR_KPARAM_INFO
	.align		4
.L_24:
        /*0048*/ 	.byte	0x04, 0x17
        /*004a*/ 	.short	(.L_26 - .L_25)
.L_25:
        /*004c*/ 	.word	0x00000000
        /*0050*/ 	.short	0x0002
        /*0052*/ 	.short	0x0010
        /*0054*/ 	.byte	0x00, 0xf0, 0x11, 0x00


	//----- nvinfo : EIATTR_KPARAM_INFO
	.align		4
.L_26:
        /*0058*/ 	.byte	0x04, 0x17
        /*005a*/ 	.short	(.L_28 - .L_27)
.L_27:
        /*005c*/ 	.word	0x00000000
        /*0060*/ 	.short	0x0001
        /*0062*/ 	.short	0x0008
        /*0064*/ 	.byte	0x00, 0xf5, 0x21, 0x00


	//----- nvinfo : EIATTR_KPARAM_INFO
	.align		4
.L_28:
        /*0068*/ 	.byte	0x04, 0x17
        /*006a*/ 	.short	(.L_30 - .L_29)
.L_29:
        /*006c*/ 	.word	0x00000000
        /*0070*/ 	.short	0x0000
        /*0072*/ 	.short	0x0000
        /*0074*/ 	.byte	0x00, 0xf5, 0x21, 0x00


	//----- nvinfo : EIATTR_SPARSE_MMA_MASK
	.align		4
.L_30:
        /*0078*/ 	.byte	0x03, 0x50
        /*007a*/ 	.short	0x0000


	//----- nvinfo : EIATTR_MAXREG_COUNT
	.align		4
        /*007c*/ 	.byte	0x03, 0x1b
        /*007e*/ 	.short	0x00ff


	//----- nvinfo : EIATTR_NUM_BARRIERS
	.align		4
        /*0080*/ 	.byte	0x02, 0x4c
        /*0082*/ 	.byte	0x01
	.zero		1


	//----- nvinfo : EIATTR_MERCURY_ISA_VERSION
	.align		4
        /*0084*/ 	.byte	0x03, 0x5f
        /*0086*/ 	.short	0x0101


	//----- nvinfo : EIATTR_VRC_CTA_INIT_COUNT
	.align		4
        /*0088*/ 	.byte	0x02, 0x4a
	.zero		1
	.zero		1


	//----- nvinfo : EIATTR_EXIT_INSTR_OFFSETS
	.align		4
        /*008c*/ 	.byte	0x04, 0x1c
        /*008e*/ 	.short	(.L_32 - .L_31)


	//   ....[0]....
.L_31:
        /*0090*/ 	.word	0x00000080


	//   ....[1]....
        /*0094*/ 	.word	0x000000e0


	//   ....[2]....
        /*0098*/ 	.word	0x00000b80


	//----- nvinfo : EIATTR_CRS_STACK_SIZE
	.align		4
.L_32:
        /*009c*/ 	.byte	0x04, 0x1e
        /*009e*/ 	.short	(.L_34 - .L_33)
.L_33:
        /*00a0*/ 	.word	0x00000000


	//----- nvinfo : EIATTR_CBANK_PARAM_SIZE
	.align		4
.L_34:
        /*00a4*/ 	.byte	0x03, 0x19
        /*00a6*/ 	.short	0x0030


	//----- nvinfo : EIATTR_PARAM_CBANK
	.align		4
        /*00a8*/ 	.byte	0x04, 0x0a
        /*00aa*/ 	.short	(.L_36 - .L_35)
	.align		4
.L_35:
        /*00ac*/ 	.word	index@(.nv.constant0.swma_multi_series_one_param_f32)
        /*00b0*/ 	.short	0x0380
        /*00b2*/ 	.short	0x0030


	//----- nvinfo : EIATTR_SW_WAR
	.align		4
.L_36:
        /*00b4*/ 	.byte	0x04, 0x36
        /*00b6*/ 	.short	(.L_38 - .L_37)
.L_37:
        /*00b8*/ 	.word	0x00000008
.L_38:


//--------------------- .nv.info.swma_batch_f32   --------------------------
	.section	.nv.info.swma_batch_f32,"",@"SHT_CUDA_INFO"
	.sectionflags	@""
	.align	4


	//----- nvinfo : EIATTR_CUDA_API_VERSION
	.align		4
        /*0000*/ 	.byte	0x04, 0x37
        /*0002*/ 	.short	(.L_40 - .L_39)
.L_39:
        /*0004*/ 	.word	0x00000082


	//----- nvinfo : EIATTR_KPARAM_INFO
	.align		4
.L_40:
        /*0008*/ 	.byte	0x04, 0x17
        /*000a*/ 	.short	(.L_42 - .L_41)
.L_41:
        /*000c*/ 	.word	0x00000000
        /*0010*/ 	.short	0x0006
        /*0012*/ 	.short	0x0028
        /*0014*/ 	.byte	0x00, 0xf5, 0x21, 0x00


	//----- nvinfo : EIATTR_KPARAM_INFO
	.align		4
.L_42:
        /*0018*/ 	.byte	0x04, 0x17
        /*001a*/ 	.short	(.L_44 - .L_43)
.L_43:
        /*001c*/ 	.word	0x00000000
        /*0020*/ 	.short	0x0005
        /*0022*/ 	.short	0x0020
        /*0024*/ 	.byte	0x00, 0xf0, 0x11, 0x00


	//----- nvinfo : EIATTR_KPARAM_INFO
	.align		4
.L_44:
        /*0028*/ 	.byte	0x04, 0x17
        /*002a*/ 	.short	(.L_46 - .L_45)
.L_45:
        /*002c*/ 	.word	0x00000000
        /*0030*/ 	.short	0x0004
        /*0032*/ 	.short	0x001c
        /*0034*/ 	.byte	0x00, 0xf0, 0x11, 0x00


	//----- nvinfo : EIATTR_KPARAM_INFO
	.align		4
.L_46:
        /*0038*/ 	.byte	0x04, 0x17
        /*003a*/ 	.short	(.L_48 - .L_47)
.L_47:
        /*003c*/ 	.word	0x00000000
        /*0040*/ 	.short	0x0003
        /*0042*/ 	.short	0x0018
        /*0044*/ 	.byte	0x00, 0xf0, 0x11, 0x00


	//----- nvinfo : EIATTR_KPARAM_INFO
	.align		4
.L_48:
        /*0048*/ 	.byte	0x04, 0x17
        /*004a*/ 	.short	(.L_50 - .L_49)
.L_49:
        /*004c*/ 	.word	0x00000000
        /*0050*/ 	.short	0x0002
        /*0052*/ 	.short	0x0010
        /*0054*/ 	.byte	0x00, 0xf5, 0x21, 0x00


	//----- nvinfo : EIATTR_KPARAM_INFO
	.align		4
.L_50:
        /*0058*/ 	.byte	0x04, 0x17
        /*005a*/ 	.short	(.L_52 - .L_51)
.L_51:
        /*005c*/ 	.word	0x00000000
        /*0060*/ 	.short	0x0001
        /*0062*/ 	.short	0x0008
        /*0064*/ 	.byte	0x00, 0xf5, 0x21, 0x00


	//----- nvinfo : EIATTR_KPARAM_INFO
	.align		4
.L_52:
        /*0068*/ 	.byte	0x04, 0x17
        /*006a*/ 	.short	(.L_54 - .L_53)
.L_53:
        /*006c*/ 	.word	0x00000000
        /*0070*/ 	.short	0x0000
        /*0072*/ 	.short	0x0000
        /*0074*/ 	.byte	0x00, 0xf5, 0x21, 0x00


	//----- nvinfo : EIATTR_SPARSE_MMA_MASK
	.align		4
.L_54:
        /*0078*/ 	.byte	0x03, 0x50
        /*007a*/ 	.short	0x0000


	//----- nvinfo : EIATTR_MAXREG_COUNT
	.align		4
        /*007c*/ 	.byte	0x03, 0x1b
        /*007e*/ 	.short	0x00ff


	//----- nvinfo : EIATTR_NUM_BARRIERS
	.align		4
        /*0080*/ 	.byte	0x02, 0x4c
        /*0082*/ 	.byte	0x01
	.zero		1


	//----- nvinfo : EIATTR_MERCURY_ISA_VERSION
	.align		4
        /*0084*/ 	.byte	0x03, 0x5f
        /*0086*/ 	.short	0x0101


	//----- nvinfo : EIATTR_UNUSED_LOAD_BYTE_OFFSET
	.align		4
        /*0088*/ 	.byte	0x04, 0x44
        /*008a*/ 	.short	(.L_56 - .L_55)


	//   ....[0]....
.L_55:
        /*008c*/ 	.word	0x000010b0
        /*0090*/ 	.word	0x00000fff


	//   ....[1]....
        /*0094*/ 	.word	0x00001570
        /*0098*/ 	.word	0x00000fff


	//----- nvinfo : EIATTR_VRC_CTA_INIT_COUNT
	.align		4
.L_56:
        /*009c*/ 	.byte	0x02, 0x4a
	.zero		1
	.zero		1


	//----- nvinfo : EIATTR_EXIT_INSTR_OFFSETS
	.align		4
        /*00a0*/ 	.byte	0x04, 0x1c
        /*00a2*/ 	.short	(.L_58 - .L_57)


	//   ....[0]....
.L_57:
        /*00a4*/ 	.word	0x00000040


	//   ....[1]....
        /*00a8*/ 	.word	0x000000c0


	//   ....[2]....
        /*00ac*/ 	.word	0x00000b10


	//   ....[3]....
        /*00b0*/ 	.word	0x00001720


	//----- nvinfo : EIATTR_CRS_STACK_SIZE
	.align		4
.L_58:
        /*00b4*/ 	.byte	0x04, 0x1e
        /*00b6*/ 	.short	(.L_60 - .L_59)
.L_59:
        /*00b8*/ 	.word	0x00000000


	//----- nvinfo : EIATTR_CBANK_PARAM_SIZE
	.align		4
.L_60:
        /*00bc*/ 	.byte	0x03, 0x19
        /*00be*/ 	.short	0x0030


	//----- nvinfo : EIATTR_PARAM_CBANK
	.align		4
        /*00c0*/ 	.byte	0x04, 0x0a
        /*00c2*/ 	.short	(.L_62 - .L_61)
	.align		4
.L_61:
        /*00c4*/ 	.word	index@(.nv.constant0.swma_batch_f32)
        /*00c8*/ 	.short	0x0380
        /*00ca*/ 	.short	0x0030


	//----- nvinfo : EIATTR_SW_WAR
	.align		4
.L_62:
        /*00cc*/ 	.byte	0x04, 0x36
        /*00ce*/ 	.short	(.L_64 - .L_63)
.L_63:
        /*00d0*/ 	.word	0x00000008
.L_64:


//--------------------- .nv.callgraph             --------------------------
	.section	.nv.callgraph,"",@"SHT_CUDA_CALLGRAPH"
	.align	4
	.sectionentsize	8
	.align		4
        /*0000*/ 	.word	0x00000000
	.align		4
        /*0004*/ 	.word	0xffffffff
	.align		4
        /*0008*/ 	.word	0x00000000
	.align		4
        /*000c*/ 	.word	0xfffffffe
	.align		4
        /*0010*/ 	.word	0x00000000
	.align		4
        /*0014*/ 	.word	0xfffffffd
	.align		4
        /*0018*/ 	.word	0x00000000
	.align		4
        /*001c*/ 	.word	0xfffffffc


//--------------------- .nv.constant3             --------------------------
	.section	.nv.constant3,"a",@progbits
	.align	4
.nv.constant3:
	.type		c_swma_weights,@object
	.size		c_swma_weights,(.L_0 - c_swma_weights)
c_swma_weights:
	.zero		16384
.L_0:


//--------------------- .text.swma_multi_series_one_param_f32 --------------------------
	.section	.text.swma_multi_series_one_param_f32,"ax",@progbits
	.align	128
        .global         swma_multi_series_one_param_f32
        .type           swma_multi_series_one_param_f32,@function
        .size           swma_multi_series_one_param_f32,(.L_x_46 - swma_multi_series_one_param_f32)
        .other          swma_multi_series_one_param_f32,@"STO_CUDA_ENTRY STV_DEFAULT"
swma_multi_series_one_param_f32:
.text.swma_multi_series_one_param_f32:
[----:B------:R-:W-:Y:S01]  /*0000*/  LDC R1, c[0x0][0x37c] ;  /* 0x0000df00ff017b82 */ /* 0x000fe20000000800 */
[----:B------:R-:W0:Y:S07]  /*0010*/  S2R R12, SR_TID.Y ;  /* 0x00000000000c7919 */ /* 0x000e2e0000002200 */
[----:B------:R-:W1:Y:S01]  /*0020*/  S2UR UR4, SR_CTAID.Y ;  /* 0x00000000000479c3 */ /* 0x000e620000002600 */
[----:B------:R-:W2:Y:S07]  /*0030*/  LDCU UR5, c[0x0][0x394] ;  /* 0x00007280ff0577ac */ /* 0x000eae0008000800 */
[----:B------:R-:W1:Y:S02]  /*0040*/  LDC R10, c[0x0][0x364] ;  /* 0x0000d900ff0a7b82 */ /* 0x000e640000000800 */
[----:B-1----:R-:W-:-:S04]  /*0050*/  IMAD R9, R10, UR4, RZ ;  /* 0x000000040a097c24 */ /* 0x002fc8000f8e02ff */
[----:B0-----:R-:W-:-:S05]  /*0060*/  IMAD.IADD R8, R9, 0x1, R12 ;  /* 0x0000000109087824 */ /* 0x001fca00078e020c */
[----:B--2---:R-:W-:-:S13]  /*0070*/  ISETP.GE.AND P0, PT, R8, UR5, PT ;  /* 0x0000000508007c0c */ /* 0x004fda000bf06270 */
[----:B------:R-:W-:Y:S05]  /*0080*/  @P0 EXIT ;  /* 0x000000000000094d */ /* 0x000fea0003800000 */
[----:B------:R-:W0:Y:S01]  /*0090*/  S2UR UR4, SR_CTAID.X ;  /* 0x00000000000479c3 */ /* 0x000e220000002500 */
[----:B------:R-:W0:Y:S07]  /*00a0*/  LDCU UR14, c[0x0][0x360] ;  /* 0x00006c00ff0e77ac */ /* 0x000e2e0008000800 */
[----:B------:R-:W1:Y:S01]  /*00b0*/  LDC R0, c[0x0][0x398] ;  /* 0x0000e600ff007b82 */ /* 0x000e620000000800 */
[----:B0-----:R-:W-:-:S06]  /*00c0*/  UIMAD UR4, UR14, UR4, URZ ;  /* 0x000000040e0472a4 */ /* 0x001fcc000f8e02ff */
[----:B-1----:R-:W-:-:S13]  /*00d0*/  ISETP.LE.AND P0, PT, R0, UR4, PT ;  /* 0x0000000400007c0c */ /* 0x002fda000bf03270 */
[----:B------:R-:W-:Y:S05]  /*00e0*/  @P0 EXIT ;  /* 0x000000000000094d */ /* 0x000fea0003800000 */
[----:B------:R-:W0:Y:S01]  /*00f0*/  LDC.64 R2, c[0x0][0x3a0] ;  /* 0x0000e800ff027b82 */ /* 0x000e220000000a00 */
[----:B------:R-:W1:Y:S07]  /*0100*/  LDCU.64 UR12, c[0x0][0x358] ;  /* 0x00006b00ff0c77ac */ /* 0x000e6e0008000a00 */
[----:B------:R-:W2:Y:S01]  /*0110*/  LDC R11, c[0x0][0x390] ;  /* 0x0000e400ff0b7b82 */ /* 0x000ea20000000800 */
[----:B0-----:R-:W-:-:S06]  /*0120*/  IMAD.WIDE.U32 R2, R8, 0x4, R2 ;  /* 0x0000000408027825 */ /* 0x001fcc00078e0002 */
[----:B-1----:R-:W3:Y:S01]  /*0130*/  LDG.E.CONSTANT R2, desc[UR12][R2.64] ;  /* 0x0000000c02027981 */ /* 0x002ee2000c1e9900 */
[C---:B--2---:R-:W-:Y:S01]  /*0140*/  LOP3.LUT R6, R11.reuse, 0x7ffffffc, RZ, 0xc0, !PT ;  /* 0x7ffffffc0b067812 */ /* 0x044fe200078ec0ff */
[----:B------:R-:W0:Y:S01]  /*0150*/  S2R R7, SR_TID.X ;  /* 0x0000000000077919 */ /* 0x000e220000002100 */
[----:B------:R-:W-:-:S03]  /*0160*/  LOP3.LUT R4, R11, 0x3, RZ, 0xc0, !PT ;  /* 0x000000030b047812 */ /* 0x000fc600078ec0ff */
[----:B------:R-:W-:Y:S01]  /*0170*/  IMAD.MOV R0, RZ, RZ, -R6 ;  /* 0x000000ffff007224 */ /* 0x000fe200078e0a06 */
[----:B0--3--:R-:W-:-:S07]  /*0180*/  IADD3 R5, PT, PT, R2, -0x1, R11 ;  /* 0xffffffff02057810 */ /* 0x009fce0007ffe00b */
.L_x_10:
[----:B0-----:R-:W0:Y:S01]  /*0190*/  LDCU UR5, c[0x0][0x390] ;  /* 0x00007200ff0577ac */ /* 0x001e220008000800 */
[----:B-1----:R-:W1:Y:S01]  /*01a0*/  LDC R3, c[0x0][0x398] ;  /* 0x0000e600ff037b82 */ /* 0x002e620000000800 */
[----:B------:R-:W-:Y:S01]  /*01b0*/  IADD3 R18, PT, PT, RZ, -UR4, RZ ;  /* 0x80000004ff127c10 */ /* 0x000fe2000fffe0ff */
[----:B------:R-:W-:Y:S01]  /*01c0*/  IMAD R19, R10, R7, R12 ;  /* 0x000000070a137224 */ /* 0x000fe200078e020c */
[----:B------:R-:W-:Y:S01]  /*01d0*/  BSSY.RECONVERGENT B0, `(.L_x_0) ;  /* 0x000003c000007945 */ /* 0x000fe20003800200 */
[----:B0-----:R-:W-:-:S04]  /*01e0*/  UIADD3 UR5, UPT, UPT, UR4, 0x1, -UR5 ;  /* 0x0000000104057890 */ /* 0x001fc8000fffe805 */
[----:B------:R-:W-:Y:S01]  /*01f0*/  UISETP.LT.AND UP0, UPT, URZ, UR5, UPT ;  /* 0x00000005ff00728c */ /* 0x000fe2000bf01270 */
[----:B-1----:R-:W-:-:S03]  /*0200*/  VIADDMNMX R18, R18, R3, UR14, PT ;  /* 0x0000000e12127e46 */ /* 0x002fc6000b800103 */
[----:B------:R-:W-:Y:S01]  /*0210*/  USEL UR7, URZ, UR5, !UP0 ;  /* 0x00000005ff077287 */ /* 0x000fe2000c000000 */
[----:B------:R-:W-:-:S05]  /*0220*/  VIADDMNMX R2, R18, UR4, R3, PT ;  /* 0x0000000412027c46 */ /* 0x000fca000b800103 */
[----:B--2---:R-:W-:-:S05]  /*0230*/  VIADDMNMX R11, R2, -UR7, RZ, !PT ;  /* 0x80000007020b7c46 */ /* 0x004fca000f8001ff */
[----:B------:R-:W-:-:S05]  /*0240*/  IMAD R11, R11, R10, RZ ;  /* 0x0000000a0b0b7224 */ /* 0x000fca00078e02ff */
[----:B------:R-:W-:-:S13]  /*0250*/  ISETP.GE.AND P0, PT, R19, R11, PT ;  /* 0x0000000b1300720c */ /* 0x000fda0003f06270 */
[----:B------:R-:W-:Y:S05]  /*0260*/  @P0 BRA `(.L_x_1) ;  /* 0x0000000000c80947 */ /* 0x000fea0003800000 */
[----:B------:R-:W0:Y:S01]  /*0270*/  I2F.U32.RP R16, R10 ;  /* 0x0000000a00107306 */ /* 0x000e220000209000 */
[----:B------:R-:W1:Y:S01]  /*0280*/  LDC R13, c[0x0][0x394] ;  /* 0x0000e500ff0d7b82 */ /* 0x000e620000000800 */
[----:B------:R-:W-:Y:S02]  /*0290*/  ISETP.NE.U32.AND P0, PT, R10, RZ, PT ;  /* 0x000000ff0a00720c */ /* 0x000fe40003f05070 */
[----:B------:R-:W-:-:S05]  /*02a0*/  LOP3.LUT R20, RZ, R10, RZ, 0x33, !PT ;  /* 0x0000000aff147212 */ /* 0x000fca00078e33ff */
[----:B------:R-:W2:Y:S01]  /*02b0*/  LDC.64 R2, c[0x0][0x380] ;  /* 0x0000e000ff027b82 */ /* 0x000ea20000000a00 */
[----:B0-----:R-:W0:Y:S02]  /*02c0*/  MUFU.RCP R16, R16 ;  /* 0x0000001000107308 */ /* 0x001e240000001000 */
[----:B0-----:R-:W-:-:S06]  /*02d0*/  VIADD R14, R16, 0xffffffe ;  /* 0x0ffffffe100e7836 */ /* 0x001fcc0000000000 */
[----:B------:R0:W3:Y:S02]  /*02e0*/  F2I.FTZ.U32.TRUNC.NTZ R15, R14 ;  /* 0x0000000e000f7305 */ /* 0x0000e4000021f000 */
[----:B0-----:R-:W-:Y:S01]  /*02f0*/  IMAD.MOV.U32 R14, RZ, RZ, RZ ;  /* 0x000000ffff0e7224 */ /* 0x001fe200078e00ff */
[----:B---3--:R-:W-:-:S05]  /*0300*/  IADD3 R17, PT, PT, RZ, -R15, RZ ;  /* 0x8000000fff117210 */ /* 0x008fca0007ffe0ff */
[----:B------:R-:W-:-:S04]  /*0310*/  IMAD R17, R17, R10, RZ ;  /* 0x0000000a11117224 */ /* 0x000fc800078e02ff */
[----:B-12---:R-:W-:-:S07]  /*0320*/  IMAD.HI.U32 R22, R15, R17, R14 ;  /* 0x000000110f167227 */ /* 0x006fce00078e000e */
.L_x_4:
[----:B------:R-:W-:Y:S01]  /*0330*/  IMAD.HI.U32 R15, R22, R19, RZ ;  /* 0x00000013160f7227 */ /* 0x000fe200078e00ff */
[----:B------:R-:W-:Y:S04]  /*0340*/  BSSY.RECONVERGENT B1, `(.L_x_2) ;  /* 0x0000021000017945 */ /* 0x000fe80003800200 */
[----:B------:R-:W-:-:S05]  /*0350*/  IADD3 R17, PT, PT, -R15, RZ, RZ ;  /* 0x000000ff0f117210 */ /* 0x000fca0007ffe1ff */
[----:B------:R-:W-:-:S05]  /*0360*/  IMAD R17, R10, R17, R19 ;  /* 0x000000110a117224 */ /* 0x000fca00078e0213 */
[----:B------:R-:W-:-:S13]  /*0370*/  ISETP.GE.U32.AND P1, PT, R17, R10, PT ;  /* 0x0000000a1100720c */ /* 0x000fda0003f26070 */
[----:B------:R-:W-:-:S05]  /*0380*/  @P1 IMAD.IADD R17, R17, 0x1, -R10 ;  /* 0x0000000111111824 */ /* 0x000fca00078e0a0a */
[----:B------:R-:W-:-:S13]  /*0390*/  ISETP.GE.U32.AND P2, PT, R17, R10, PT ;  /* 0x0000000a1100720c */ /* 0x000fda0003f46070 */
[----:B------:R-:W-:-:S04]  /*03a0*/  @P2 IADD3 R17, PT, PT, R17, -R10, RZ ;  /* 0x8000000a11112210 */ /* 0x000fc80007ffe0ff */
[----:B0-----:R-:W-:-:S05]  /*03b0*/  SEL R14, R20, R17, !P0 ;  /* 0x00000011140e7207 */ /* 0x001fca0004000000 */
[----:B------:R-:W-:-:S05]  /*03c0*/  IMAD.IADD R16, R9, 0x1, R14 ;  /* 0x0000000109107824 */ /* 0x000fca00078e020e */
[----:B------:R-:W-:-:S13]  /*03d0*/  ISETP.GE.AND P3, PT, R16, R13, PT ;  /* 0x0000000d1000720c */ /* 0x000fda0003f66270 */
[----:B------:R-:W-:Y:S05]  /*03e0*/  @P3 BRA `(.L_x_3) ;  /* 0x0000000000583947 */ /* 0x000fea0003800000 */
[----:B------:R-:W-:Y:S02]  /*03f0*/  @P1 IADD3 R15, PT, PT, R15, 0x1, RZ ;  /* 0x000000010f0f1810 */ /* 0x000fe40007ffe0ff */
[----:B------:R-:W-:Y:S02]  /*0400*/  ISETP.NE.U32.AND P0, PT, R10, RZ, PT ;  /* 0x000000ff0a00720c */ /* 0x000fe40003f05070 */
[----:B------:R-:W-:Y:S01]  /*0410*/  LOP3.LUT R20, RZ, R10, RZ, 0x33, !PT ;  /* 0x0000000aff147212 */ /* 0x000fe200078e33ff */
[----:B------:R-:W-:-:S05]  /*0420*/  @P2 VIADD R15, R15, 0x1 ;  /* 0x000000010f0f2836 */ /* 0x000fca0000000000 */
[----:B------:R-:W-:-:S04]  /*0430*/  SEL R15, R20, R15, !P0 ;  /* 0x0000000f140f7207 */ /* 0x000fc80004000000 */
[----:B------:R-:W-:-:S05]  /*0440*/  IADD3 R14, PT, PT, R15, UR7, RZ ;  /* 0x000000070f0e7c10 */ /* 0x000fca000fffe0ff */
[----:B------:R-:W-:-:S04]  /*0450*/  IMAD R15, R14, R13, R16 ;  /* 0x0000000d0e0f7224 */ /* 0x000fc800078e0210 */
[----:B------:R-:W-:-:S06]  /*0460*/  IMAD.WIDE R14, R15, 0x4, R2 ;  /* 0x000000040f0e7825 */ /* 0x000fcc00078e0202 */
[----:B------:R0:W2:Y:S01]  /*0470*/  LDG.E.CONSTANT R14, desc[UR12][R14.64] ;  /* 0x0000000c0e0e7981 */ /* 0x0000a2000c1e9900 */
[----:B------:R-:W1:Y:S01]  /*0480*/  I2F.U32.RP R22, R10 ;  /* 0x0000000a00167306 */ /* 0x000e620000209000 */
[----:B------:R-:W3:Y:S01]  /*0490*/  S2UR UR6, SR_CgaCtaId ;  /* 0x00000000000679c3 */ /* 0x000ee20000008800 */
[----:B------:R-:W-:-:S06]  /*04a0*/  UMOV UR5, 0x400 ;  /* 0x0000040000057882 */ /* 0x000fcc0000000000 */
[----:B-1----:R-:W1:Y:S01]  /*04b0*/  MUFU.RCP R22, R22 ;  /* 0x0000001600167308 */ /* 0x002e620000001000 */
[----:B---3--:R-:W-:-:S06]  /*04c0*/  ULEA UR5, UR6, UR5, 0x18 ;  /* 0x0000000506057291 */ /* 0x008fcc000f8ec0ff */
[----:B------:R-:W-:Y:S01]  /*04d0*/  LEA R21, R19, UR5, 0x2 ;  /* 0x0000000513157c11 */ /* 0x000fe2000f8e10ff */
[----:B-1----:R-:W-:-:S04]  /*04e0*/  VIADD R16, R22, 0xffffffe ;  /* 0x0ffffffe16107836 */ /* 0x002fc80000000000 */
[----:B------:R1:W0:Y:S02]  /*04f0*/  F2I.FTZ.U32.TRUNC.NTZ R17, R16 ;  /* 0x0000001000117305 */ /* 0x000224000021f000 */
[----:B-1----:R-:W-:Y:S01]  /*0500*/  IMAD.MOV.U32 R16, RZ, RZ, RZ ;  /* 0x000000ffff107224 */ /* 0x002fe200078e00ff */
[----:B0-----:R-:W-:-:S05]  /*0510*/  IADD3 R15, PT, PT, RZ, -R17, RZ ;  /* 0x80000011ff0f7210 */ /* 0x001fca0007ffe0ff */
[----:B------:R-:W-:-:S04]  /*0520*/  IMAD R15, R15, R10, RZ ;  /* 0x0000000a0f0f7224 */ /* 0x000fc800078e02ff */
[----:B------:R-:W-:Y:S01]  /*0530*/  IMAD.HI.U32 R22, R17, R15, R16 ;  /* 0x0000000f11167227 */ /* 0x000fe200078e0010 */
[----:B--2---:R0:W-:Y:S06]  /*0540*/  STS [R21], R14 ;  /* 0x0000000e15007388 */ /* 0x0041ec0000000800 */
.L_x_3:
[----:B------:R-:W-:Y:S05]  /*0550*/  BSYNC.RECONVERGENT B1 ;  /* 0x0000000000017941 */ /* 0x000fea0003800200 */
.L_x_2:
[----:B------:R-:W-:-:S05]  /*0560*/  IMAD R19, R10, UR14, R19 ;  /* 0x0000000e0a137c24 */ /* 0x000fca000f8e0213 */
[----:B------:R-:W-:-:S13]  /*0570*/  ISETP.GE.AND P1, PT, R19, R11, PT ;  /* 0x0000000b1300720c */ /* 0x000fda0003f26270 */
[----:B------:R-:W-:Y:S05]  /*0580*/  @!P1 BRA `(.L_x_4) ;  /* 0xfffffffc00689947 */ /* 0x000fea000383ffff */
.L_x_1:
[----:B------:R-:W-:Y:S05]  /*0590*/  BSYNC.RECONVERGENT B0 ;  /* 0x0000000000007941 */ /* 0x000fea0003800200 */
.L_x_0:
[----:B------:R-:W-:Y:S01]  /*05a0*/  BAR.SYNC.DEFER_BLOCKING 0x0 ;  /* 0x0000000000007b1d */ /* 0x000fe20000010000 */
[----:B------:R-:W-:-:S05]  /*05b0*/  ISETP.GE.AND P0, PT, R7, R18, PT ;  /* 0x000000120700720c */ /* 0x000fca0003f06270 */
[----:B------:R-:W-:Y:S08]  /*05c0*/  BSSY.RECONVERGENT B0, `(.L_x_5) ;  /* 0x0000055000007945 */ /* 0x000ff00003800200 */
[----:B------:R-:W-:Y:S05]  /*05d0*/  @P0 BRA `(.L_x_6) ;  /* 0x00000004004c0947 */ /* 0x000fea0003800000 */
[----:B------:R-:W-:Y:S01]  /*05e0*/  IADD3 R3, PT, PT, R7, UR4, RZ ;  /* 0x0000000407037c10 */ /* 0x000fe2000fffe0ff */
[----:B------:R-:W1:Y:S03]  /*05f0*/  LDCU UR5, c[0x0][0x394] ;  /* 0x00007280ff0577ac */ /* 0x000e660008000800 */
[----:B------:R-:W-:-:S13]  /*0600*/  ISETP.GE.AND P0, PT, R3, R5, PT ;  /* 0x000000050300720c */ /* 0x000fda0003f06270 */
[----:B0-----:R-:W0:Y:S01]  /*0610*/  @!P0 LDC.64 R14, c[0x0][0x3a8] ;  /* 0x0000ea00ff0e8b82 */ /* 0x001e220000000a00 */
[----:B------:R-:W-:Y:S02]  /*0620*/  @!P0 IMAD.MOV.U32 R11, RZ, RZ, 0x7fc00000 ;  /* 0x7fc00000ff0b8424 */ /* 0x000fe400078e00ff */
[----:B-1----:R-:W-:-:S04]  /*0630*/  IMAD R2, R3, UR5, R8 ;  /* 0x0000000503027c24 */ /* 0x002fc8000f8e0208 */
[----:B0-----:R-:W-:-:S05]  /*0640*/  @!P0 IMAD.WIDE R14, R2, 0x4, R14 ;  /* 0x00000004020e8825 */ /* 0x001fca00078e020e */
[----:B------:R1:W-:Y:S01]  /*0650*/  @!P0 STG.E desc[UR12][R14.64], R11 ;  /* 0x0000000b0e008986 */ /* 0x0003e2000c10190c */
[----:B------:R-:W-:Y:S05]  /*0660*/  @!P0 BRA `(.L_x_6) ;  /* 0x0000000400288947 */ /* 0x000fea0003800000 */
[----:B-1----:R-:W0:Y:S01]  /*0670*/  LDC R14, c[0x0][0x390] ;  /* 0x0000e400ff0e7b82 */ /* 0x002e220000000800 */
[----:B------:R-:W-:Y:S01]  /*0680*/  HFMA2 R11, -RZ, RZ, 0, 0 ;  /* 0x00000000ff0b7431 */ /* 0x000fe200000001ff */
[----:B0-----:R-:W-:-:S13]  /*0690*/  ISETP.GE.AND P0, PT, R14, 0x1, PT ;  /* 0x000000010e00780c */ /* 0x001fda0003f06270 */
[----:B------:R-:W-:Y:S05]  /*06a0*/  @!P0 BRA `(.L_x_7) ;  /* 0x00000004000c8947 */ /* 0x000fea0003800000 */
[C---:B------:R-:W-:Y:S01]  /*06b0*/  ISETP.GE.U32.AND P0, PT, R14.reuse, 0x4, PT ;  /* 0x000000040e00780c */ /* 0x040fe20003f06070 */
[----:B------:R-:W-:Y:S01]  /*06c0*/  VIADD R14, R14, UR7 ;  /* 0x000000070e0e7c36 */ /* 0x000fe20008000000 */
[----:B------:R-:W-:Y:S01]  /*06d0*/  MOV R11, RZ ;  /* 0x000000ff000b7202 */ /* 0x000fe20000000f00 */
[----:B------:R-:W-:-:S10]  /*06e0*/  IMAD.MOV.U32 R13, RZ, RZ, RZ ;  /* 0x000000ffff0d7224 */ /* 0x000fd400078e00ff */
[----:B------:R-:W-:Y:S05]  /*06f0*/  @!P0 BRA `(.L_x_8) ;  /* 0x0000000000988947 */ /* 0x000fea0003800000 */
[----:B------:R-:W0:Y:S01]  /*0700*/  S2UR UR6, SR_CgaCtaId ;  /* 0x00000000000679c3 */ /* 0x000e220000008800 */
[C---:B------:R-:W-:Y:S01]  /*0710*/  SHF.L.U32 R16, R14.reuse, 0x2, RZ ;  /* 0x000000020e107819 */ /* 0x040fe200000006ff */
[----:B------:R-:W-:Y:S01]  /*0720*/  UMOV UR5, 0x400 ;  /* 0x0000040000057882 */ /* 0x000fe20000000000 */
[----:B------:R-:W-:Y:S01]  /*0730*/  IADD3 R15, PT, PT, -R14, UR4, R7 ;  /* 0x000000040e0f7c10 */ /* 0x000fe2000fffe107 */
[----:B------:R-:W-:Y:S01]  /*0740*/  IMAD.SHL.U32 R13, R12, 0x4, RZ ;  /* 0x000000040c0d7824 */ /* 0x000fe200078e00ff */
[----:B------:R-:W-:Y:S01]  /*0750*/  LEA R16, R3, -R16, 0x2 ;  /* 0x8000001003107211 */ /* 0x000fe200078e10ff */
[----:B------:R-:W-:Y:S02]  /*0760*/  IMAD.MOV.U32 R11, RZ, RZ, RZ ;  /* 0x000000ffff0b7224 */ /* 0x000fe400078e00ff */
[----:B------:R-:W-:Y:S01]  /*0770*/  IMAD R18, R15, R10, R10 ;  /* 0x0000000a0f127224 */ /* 0x000fe200078e020a */
[C---:B------:R-:W-:Y:S01]  /*0780*/  IADD3 R17, PT, PT, R16.reuse, 0x10, RZ ;  /* 0x0000001010117810 */ /* 0x040fe20007ffe0ff */
[C---:B------:R-:W-:Y:S01]  /*0790*/  VIADD R19, R16.reuse, 0xc ;  /* 0x0000000c10137836 */ /* 0x040fe20000000000 */
[----:B------:R-:W-:Y:S01]  /*07a0*/  IADD3 R21, PT, PT, R16, 0x8, RZ ;  /* 0x0000000810157810 */ /* 0x000fe20007ffe0ff */
[----:B------:R-:W-:Y:S01]  /*07b0*/  IMAD.MOV.U32 R15, RZ, RZ, R0 ;  /* 0x000000ffff0f7224 */ /* 0x000fe200078e0000 */
[----:B0-----:R-:W-:-:S06]  /*07c0*/  ULEA UR5, UR6, UR5, 0x18 ;  /* 0x0000000506057291 */ /* 0x001fcc000f8ec0ff */
[----:B------:R-:W-:Y:S01]  /*07d0*/  LEA R16, R18, UR5, 0x2 ;  /* 0x0000000512107c11 */ /* 0x000fe2000f8e10ff */
[-C--:B------:R-:W-:Y:S02]  /*07e0*/  IMAD R18, R17, R10.reuse, UR5 ;  /* 0x0000000511127e24 */ /* 0x080fe4000f8e020a */
[-C--:B------:R-:W-:Y:S02]  /*07f0*/  IMAD R20, R19, R10.reuse, UR5 ;  /* 0x0000000513147e24 */ /* 0x080fe4000f8e020a */
[----:B------:R-:W-:Y:S01]  /*0800*/  IMAD R22, R21, R10, UR5 ;  /* 0x0000000515167e24 */ /* 0x000fe2000f8e020a */
[----:B------:R-:W-:-:S06]  /*0810*/  UMOV UR5, 0x8 ;  /* 0x0000000800057882 */ /* 0x000fcc0000000000 */
.L_x_9:
[-C--:B------:R-:W-:Y:S01]  /*0820*/  IADD3 R17, PT, PT, R16, R13.reuse, RZ ;  /* 0x0000000d10117210 */ /* 0x080fe20007ffe0ff */
[--C-:B------:R-:W-:Y:S01]  /*0830*/  IMAD.IADD R19, R22, 0x1, R13.reuse ;  /* 0x0000000116137824 */ /* 0x100fe200078e020d */
[----:B------:R-:W-:Y:S01]  /*0840*/  IADD3 R21, PT, PT, R20, R13, RZ ;  /* 0x0000000d14157210 */ /* 0x000fe20007ffe0ff */
[--C-:B------:R-:W-:Y:S01]  /*0850*/  IMAD.IADD R23, R18, 0x1, R13.reuse ;  /* 0x0000000112177824 */ /* 0x100fe200078e020d */
[----:B------:R-:W0:Y:S01]  /*0860*/  LDCU.64 UR8, c[0x3][UR5+-0x8] ;  /* 0x00ffff00050877ac */ /* 0x000e220008000a00 */
[----:B------:R-:W0:Y:S01]  /*0870*/  LDS R24, [R17] ;  /* 0x0000000011187984 */ /* 0x000e220000000800 */
[----:B------:R-:W-:Y:S01]  /*0880*/  IADD3 R15, PT, PT, R15, 0x4, RZ ;  /* 0x000000040f0f7810 */ /* 0x000fe20007ffe0ff */
[----:B------:R-:W-:Y:S01]  /*0890*/  IMAD R13, R10, 0x10, R13 ;  /* 0x000000100a0d7824 */ /* 0x000fe200078e020d */
[----:B------:R-:W1:Y:S01]  /*08a0*/  LDCU.64 UR10, c[0x3][UR5] ;  /* 0x00c00000050a77ac */ /* 0x000e620008000a00 */
[----:B------:R-:W2:Y:S01]  /*08b0*/  LDS R19, [R19] ;  /* 0x0000000013137984 */ /* 0x000ea20000000800 */
[----:B------:R-:W-:Y:S01]  /*08c0*/  ISETP.NE.AND P0, PT, R15, RZ, PT ;  /* 0x000000ff0f00720c */ /* 0x000fe20003f05270 */
[----:B------:R-:W-:-:S02]  /*08d0*/  UIADD3 UR5, UPT, UPT, UR5, 0x10, URZ ;  /* 0x0000001005057890 */ /* 0x000fc4000fffe0ff */
[----:B------:R-:W1:Y:S04]  /*08e0*/  LDS R21, [R21] ;  /* 0x0000000015157984 */ /* 0x000e680000000800 */
[----:B------:R-:W3:Y:S01]  /*08f0*/  LDS R23, [R23] ;  /* 0x0000000017177984 */ /* 0x000ee20000000800 */
[----:B0-----:R-:W-:-:S04]  /*0900*/  FFMA R24, R24, UR8, R11 ;  /* 0x0000000818187c23 */ /* 0x001fc8000800000b */
[----:B--2---:R-:W-:-:S04]  /*0910*/  FFMA R24, R19, UR9, R24 ;  /* 0x0000000913187c23 */ /* 0x004fc80008000018 */
[----:B-1----:R-:W-:-:S04]  /*0920*/  FFMA R24, R21, UR10, R24 ;  /* 0x0000000a15187c23 */ /* 0x002fc80008000018 */
[----:B---3--:R-:W-:Y:S01]  /*0930*/  FFMA R11, R23, UR11, R24 ;  /* 0x0000000b170b7c23 */ /* 0x008fe20008000018 */
[----:B------:R-:W-:Y:S06]  /*0940*/  @P0 BRA `(.L_x_9) ;  /* 0xfffffffc00b40947 */ /* 0x000fec000383ffff */
[----:B------:R-:W-:-:S07]  /*0950*/  MOV R13, R6 ;  /* 0x00000006000d7202 */ /* 0x000fce0000000f00 */
.L_x_8:
[----:B------:R-:W-:-:S13]  /*0960*/  ISETP.NE.AND P0, PT, R4, RZ, PT ;  /* 0x000000ff0400720c */ /* 0x000fda0003f05270 */
[----:B------:R-:W-:Y:S05]  /*0970*/  @!P0 BRA `(.L_x_7) ;  /* 0x0000000000588947 */ /* 0x000fea0003800000 */
[----:B------:R-:W0:Y:S01]  /*0980*/  S2UR UR6, SR_CgaCtaId ;  /* 0x00000000000679c3 */ /* 0x000e220000008800 */
[----:B------:R-:W-:Y:S01]  /*0990*/  IADD3 R3, PT, PT, R13, R3, -R14 ;  /* 0x000000030d037210 */ /* 0x000fe20007ffe80e */
[----:B------:R-:W-:Y:S01]  /*09a0*/  UMOV UR5, 0x400 ;  /* 0x0000040000057882 */ /* 0x000fe20000000000 */
[----:B------:R-:W-:-:S03]  /*09b0*/  ISETP.NE.AND P0, PT, R4, 0x1, PT ;  /* 0x000000010400780c */ /* 0x000fc60003f05270 */
[----:B------:R-:W-:-:S04]  /*09c0*/  IMAD R3, R3, R10, R10 ;  /* 0x0000000a03037224 */ /* 0x000fc800078e020a */
[----:B------:R-:W-:Y:S01]  /*09d0*/  IMAD.IADD R3, R3, 0x1, R12 ;  /* 0x0000000103037824 */ /* 0x000fe200078e020c */
[----:B0-----:R-:W-:-:S06]  /*09e0*/  ULEA UR5, UR6, UR5, 0x18 ;  /* 0x0000000506057291 */ /* 0x001fcc000f8ec0ff */
[----:B------:R-:W-:Y:S02]  /*09f0*/  LEA R15, R3, UR5, 0x2 ;  /* 0x00000005030f7c11 */ /* 0x000fe4000f8e10ff */
[----:B------:R-:W-:-:S03]  /*0a00*/  SHF.L.U32 R3, R13, 0x2, RZ ;  /* 0x000000020d037819 */ /* 0x000fc600000006ff */
[----:B------:R-:W0:Y:S01]  /*0a10*/  LDS R14, [R15] ;  /* 0x000000000f0e7984 */ /* 0x000e220000000800 */
[----:B------:R-:W0:Y:S02]  /*0a20*/  LDC R13, c[0x3][R3] ;  /* 0x00c00000030d7b82 */ /* 0x000e240000000800 */
[----:B0-----:R-:W-:Y:S01]  /*0a30*/  FFMA R11, R14, R13, R11 ;  /* 0x0000000d0e0b7223 */ /* 0x001fe2000000000b */
[----:B------:R-:W-:Y:S06]  /*0a40*/  @!P0 BRA `(.L_x_7) ;  /* 0x0000000000248947 */ /* 0x000fec0003800000 */
[----:B------:R-:W-:Y:S01]  /*0a50*/  ISETP.NE.AND P0, PT, R4, 0x2, PT ;  /* 0x000000020400780c */ /* 0x000fe20003f05270 */
[C---:B------:R-:W-:Y:S01]  /*0a60*/  IMAD R19, R10.reuse, 0x4, R15 ;  /* 0x000000040a137824 */ /* 0x040fe200078e020f */
[----:B------:R-:W0:Y:S04]  /*0a70*/  LDC R13, c[0x3][R3+0x4] ;  /* 0x00c00100030d7b82 */ /* 0x000e280000000800 */
[----:B------:R-:W0:Y:S07]  /*0a80*/  LDS R14, [R19] ;  /* 0x00000000130e7984 */ /* 0x000e2e0000000800 */
[----:B------:R-:W-:Y:S01]  /*0a90*/  @P0 LEA R15, R10, R19, 0x2 ;  /* 0x000000130a0f0211 */ /* 0x000fe200078e10ff */
[----:B------:R-:W1:Y:S04]  /*0aa0*/  @P0 LDC R17, c[0x3][R3+0x8] ;  /* 0x00c0020003110b82 */ /* 0x000e680000000800 */
[----:B------:R-:W1:Y:S01]  /*0ab0*/  @P0 LDS R16, [R15] ;  /* 0x000000000f100984 */ /* 0x000e620000000800 */
[----:B0-----:R-:W-:-:S04]  /*0ac0*/  FFMA R11, R14, R13, R11 ;  /* 0x0000000d0e0b7223 */ /* 0x001fc8000000000b */
[----:B-1----:R-:W-:-:S07]  /*0ad0*/  @P0 FFMA R11, R16, R17, R11 ;  /* 0x00000011100b0223 */ /* 0x002fce000000000b */
.L_x_7:
[----:B------:R-:W0:Y:S02]  /*0ae0*/  LDC.64 R14, c[0x0][0x3a8] ;  /* 0x0000ea00ff0e7b82 */ /* 0x000e240000000a00 */
[----:B0-----:R-:W-:-:S05]  /*0af0*/  IMAD.WIDE R14, R2, 0x4, R14 ;  /* 0x00000004020e7825 */ /* 0x001fca00078e020e */
[----:B------:R2:W-:Y:S02]  /*0b00*/  STG.E desc[UR12][R14.64], R11 ;  /* 0x0000000b0e007986 */ /* 0x0005e4000c10190c */
.L_x_6:
[----:B------:R-:W-:Y:S05]  /*0b10*/  BSYNC.RECONVERGENT B0 ;  /* 0x0000000000007941 */ /* 0x000fea0003800200 */
.L_x_5:
[----:B------:R-:W3:Y:S01]  /*0b20*/  LDCU UR5, c[0x0][0x370] ;  /* 0x00006e00ff0577ac */ /* 0x000ee20008000800 */
[----:B------:R-:W-:Y:S06]  /*0b30*/  BAR.SYNC.DEFER_BLOCKING 0x0 ;  /* 0x0000000000007b1d */ /* 0x000fec0000010000 */
[----:B------:R-:W4:Y:S01]  /*0b40*/  LDCU UR6, c[0x0][0x398] ;  /* 0x00007300ff0677ac */ /* 0x000f220008000800 */
[----:B---3--:R-:W-:-:S04]  /*0b50*/  UIMAD UR4, UR14, UR5, UR4 ;  /* 0x000000050e0472a4 */ /* 0x008fc8000f8e0204 */
[----:B----4-:R-:W-:-:S09]  /*0b60*/  UISETP.GE.AND UP0, UPT, UR4, UR6, UPT ;  /* 0x000000060400728c */ /* 0x010fd2000bf06270 */
[----:B------:R-:W-:Y:S05]  /*0b70*/  BRA.U !UP0, `(.L_x_10) ;  /* 0xfffffff508847547 */ /* 0x000fea000b83ffff */
[----:B------:R-:W-:Y:S05]  /*0b80*/  EXIT ;  /* 0x000000000000794d */ /* 0x000fea0003800000 */
.L_x_11:
[----:B------:R-:W-:-:S00]  /*0b90*/  BRA `(.L_x_11) ;  /* 0xfffffffc00fc7947 */ /* 0x000fc0000383ffff */
[----:B------:R-:W-:-:S00]  /*0ba0*/  NOP ;  /* 0x0000000000007918 */ /* 0x000fc00000000000 */
        /* <DEDUP_REMOVED lines=13> */
.L_x_46:


//--------------------- .text.swma_batch_f32      --------------------------
	.section	.text.swma_batch_f32,"ax",@progbits
	.align	128
        .global         swma_batch_f32
        .type           swma_batch_f32,@function
        .size           swma_batch_f32,(.L_x_45 - swma_batch_f32)
        .other          swma_batch_f32,@"STO_CUDA_ENTRY STV_DEFAULT"
swma_batch_f32:
.text.swma_batch_f32:
[----:B------:R-:W-:Y:S01]  /*0000*/  LDC R1, c[0x0][0x37c] ;  /* 0x0000df00ff017b82 */ /* 0x000fe20000000800 */
[----:B------:R-:W0:Y:S01]  /*0010*/  S2R R3, SR_CTAID.Y ;  /* 0x0000000000037919 */ /* 0x000e220000002600 */
[----:B------:R-:W0:Y:S02]  /*0020*/  LDCU UR4, c[0x0][0x39c] ;  /* 0x00007380ff0477ac */ /* 0x000e240008000800 */
[----:B0-----:R-:W-:-:S13]  /*0030*/  ISETP.GE.AND P0, PT, R3, UR4, PT ;  /* 0x0000000403007c0c */ /* 0x001fda000bf06270 */
[----:B------:R-:W-:Y:S05]  /*0040*/  @P0 EXIT ;  /* 0x000000000000094d */ /* 0x000fea0003800000 */
[----:B------:R-:W0:Y:S01]  /*0050*/  LDC.64 R4, c[0x0][0x388] ;  /* 0x0000e200ff047b82 */ /* 0x000e220000000a00 */
[----:B------:R-:W1:Y:S07]  /*0060*/  LDCU.64 UR8, c[0x0][0x358] ;  /* 0x00006b00ff0877ac */ /* 0x000e6e0008000a00 */
[----:B------:R-:W2:Y:S01]  /*0070*/  LDC R7, c[0x0][0x3a0] ;  /* 0x0000e800ff077b82 */ /* 0x000ea20000000800 */
[----:B0-----:R-:W-:-:S05]  /*0080*/  IMAD.WIDE.U32 R4, R3, 0x4, R4 ;  /* 0x0000000403047825 */ /* 0x001fca00078e0004 */
[----:B-1----:R-:W2:Y:S02]  /*0090*/  LDG.E.CONSTANT R2, desc[UR8][R4.64] ;  /* 0x0000000804027981 */ /* 0x002ea4000c1e9900 */
[----:B--2---:R-:W-:-:S04]  /*00a0*/  ISETP.GT.AND P0, PT, R2, R7, PT ;  /* 0x000000070200720c */ /* 0x004fc80003f04270 */
[----:B------:R-:W-:-:S13]  /*00b0*/  ISETP.LT.OR P0, PT, R2, 0x1, P0 ;  /* 0x000000010200780c */ /* 0x000fda0000701670 */
[----:B------:R-:W-:Y:S05]  /*00c0*/  @P0 EXIT ;  /* 0x000000000000094d */ /* 0x000fea0003800000 */
[----:B------:R-:W-:-:S13]  /*00d0*/  ISETP.GT.U32.AND P0, PT, R2, 0x2, PT ;  /* 0x000000020200780c */ /* 0x000fda0003f04070 */
[----:B------:R-:W-:Y:S01]  /*00e0*/  @!P0 IMAD.MOV.U32 R4, RZ, RZ, 0x3f800000 ;  /* 0x3f800000ff048424 */ /* 0x000fe200078e00ff */
[----:B------:R-:W-:-:S04]  /*00f0*/  @!P0 ISETP.NE.AND P1, PT, R2, 0x1, PT ;  /* 0x000000010200880c */ /* 0x000fc80003f25270 */
[----:B------:R-:W-:Y:S01]  /*0100*/  @!P0 FSEL R4, R4, 0.5, !P1 ;  /* 0x3f00000004048808 */ /* 0x000fe20004800000 */
[----:B------:R-:W-:Y:S08]  /*0110*/  @!P0 BRA `(.L_x_12) ;  /* 0x0000000000908947 */ /* 0x000ff00003800000 */
[----:B------:R-:W-:-:S04]  /*0120*/  LOP3.LUT R0, R2, 0x1, RZ, 0xc0, !PT ;  /* 0x0000000102007812 */ /* 0x000fc800078ec0ff */
[----:B------:R-:W-:-:S13]  /*0130*/  ISETP.NE.U32.AND P0, PT, R0, 0x1, PT ;  /* 0x000000010000780c */ /* 0x000fda0003f05070 */
[----:B------:R-:W-:Y:S05]  /*0140*/  @!P0 BRA `(.L_x_13) ;  /* 0x0000000000448947 */ /* 0x000fea0003800000 */
[----:B------:R-:W-:-:S04]  /*0150*/  SHF.R.U32.HI R0, RZ, 0x1, R2 ;  /* 0x00000001ff007819 */ /* 0x000fc80000011602 */
[----:B------:R-:W-:-:S05]  /*0160*/  I2FP.F32.U32 R0, R0 ;  /* 0x0000000000007245 */ /* 0x000fca0000201000 */
[----:B------:R-:W-:-:S04]  /*0170*/  FADD R5, R0, 1 ;  /* 0x3f80000000057421 */ /* 0x000fc80000000000 */
[----:B------:R-:W-:-:S04]  /*0180*/  FMUL R0, R0, R5 ;  /* 0x0000000500007220 */ /* 0x000fc80000400000 */
[----:B------:R-:W-:-:S05]  /*0190*/  VIADD R4, R0, 0x1800000 ;  /* 0x0180000000047836 */ /* 0x000fca0000000000 */
[----:B------:R-:W-:-:S04]  /*01a0*/  LOP3.LUT R4, R4, 0x7f800000, RZ, 0xc0, !PT ;  /* 0x7f80000004047812 */ /* 0x000fc800078ec0ff */
[----:B------:R-:W-:-:S13]  /*01b0*/  ISETP.GT.U32.AND P0, PT, R4, 0x1ffffff, PT ;  /* 0x01ffffff0400780c */ /* 0x000fda0003f04070 */
[----:B------:R-:W-:Y:S05]  /*01c0*/  @P0 BRA `(.L_x_14) ;  /* 0x0000000000100947 */ /* 0x000fea0003800000 */
[----:B------:R-:W-:-:S07]  /*01d0*/  MOV R4, 0x1f0 ;  /* 0x000001f000047802 */ /* 0x000fce0000000f00 */
[----:B------:R-:W-:Y:S05]  /*01e0*/  CALL.REL.NOINC `($__internal_0_$__cuda_sm20_rcp_rn_f32_slowpath) ;  /* 0x0000001400507944 */ /* 0x000fea0003c00000 */
[----:B------:R-:W-:Y:S01]  /*01f0*/  IMAD.MOV.U32 R4, RZ, RZ, R0 ;  /* 0x000000ffff047224 */ /* 0x000fe200078e0000 */
[----:B------:R-:W-:Y:S06]  /*0200*/  BRA `(.L_x_12) ;  /* 0x0000000000547947 */ /* 0x000fec0003800000 */
.L_x_14:
[----:B------:R-:W0:Y:S02]  /*0210*/  MUFU.RCP R5, R0 ;  /* 0x0000000000057308 */ /* 0x000e240000001000 */
[----:B0-----:R-:W-:-:S04]  /*0220*/  FFMA R4, R0, R5, -1 ;  /* 0xbf80000000047423 */ /* 0x001fc80000000005 */
[----:B------:R-:W-:-:S04]  /*0230*/  FADD.FTZ R4, -R4, -RZ ;  /* 0x800000ff04047221 */ /* 0x000fc80000010100 */
[----:B------:R-:W-:Y:S01]  /*0240*/  FFMA R4, R5, R4, R5 ;  /* 0x0000000405047223 */ /* 0x000fe20000000005 */
[----:B------:R-:W-:Y:S06]  /*0250*/  BRA `(.L_x_12) ;  /* 0x0000000000407947 */ /* 0x000fec0003800000 */
.L_x_13:
[----:B------:R-:W-:-:S05]  /*0260*/  VIADD R0, R2, 0x1 ;  /* 0x0000000102007836 */ /* 0x000fca0000000000 */
[----:B------:R-:W-:-:S04]  /*0270*/  SHF.R.U32.HI R0, RZ, 0x1, R0 ;  /* 0x00000001ff007819 */ /* 0x000fc80000011600 */
[----:B------:R-:W-:-:S05]  /*0280*/  I2FP.F32.U32 R0, R0 ;  /* 0x0000000000007245 */ /* 0x000fca0000201000 */
[----:B------:R-:W-:-:S04]  /*0290*/  FMUL R0, R0, R0 ;  /* 0x0000000000007220 */ /* 0x000fc80000400000 */
[----:B------:R-:W-:-:S05]  /*02a0*/  VIADD R4, R0, 0x1800000 ;  /* 0x0180000000047836 */ /* 0x000fca0000000000 */
[----:B------:R-:W-:-:S04]  /*02b0*/  LOP3.LUT R4, R4, 0x7f800000, RZ, 0xc0, !PT ;  /* 0x7f80000004047812 */ /* 0x000fc800078ec0ff */
[----:B------:R-:W-:-:S13]  /*02c0*/  ISETP.GT.U32.AND P0, PT, R4, 0x1ffffff, PT ;  /* 0x01ffffff0400780c */ /* 0x000fda0003f04070 */
[----:B------:R-:W-:Y:S05]  /*02d0*/  @P0 BRA `(.L_x_15) ;  /* 0x0000000000100947 */ /* 0x000fea0003800000 */
[----:B------:R-:W-:-:S07]  /*02e0*/  MOV R4, 0x300 ;  /* 0x0000030000047802 */ /* 0x000fce0000000f00 */
[----:B------:R-:W-:Y:S05]  /*02f0*/  CALL.REL.NOINC `($__internal_0_$__cuda_sm20_rcp_rn_f32_slowpath) ;  /* 0x00000014000c7944 */ /* 0x000fea0003c00000 */
[----:B------:R-:W-:Y:S01]  /*0300*/  MOV R4, R0 ;  /* 0x0000000000047202 */ /* 0x000fe20000000f00 */
[----:B------:R-:W-:Y:S06]  /*0310*/  BRA `(.L_x_12) ;  /* 0x0000000000107947 */ /* 0x000fec0003800000 */
.L_x_15:
[----:B------:R-:W0:Y:S02]  /*0320*/  MUFU.RCP R5, R0 ;  /* 0x0000000000057308 */ /* 0x000e240000001000 */
[----:B0-----:R-:W-:-:S04]  /*0330*/  FFMA R4, R0, R5, -1 ;  /* 0xbf80000000047423 */ /* 0x001fc80000000005 */
[----:B------:R-:W-:-:S04]  /*0340*/  FADD.FTZ R4, -R4, -RZ ;  /* 0x800000ff04047221 */ /* 0x000fc80000010100 */
[----:B------:R-:W-:-:S07]  /*0350*/  FFMA R4, R5, R4, R5 ;  /* 0x0000000405047223 */ /* 0x000fce0000000005 */
.L_x_12:
[----:B------:R-:W0:Y:S01]  /*0360*/  S2R R0, SR_TID.X ;  /* 0x0000000000007919 */ /* 0x000e220000002100 */
[----:B------:R-:W-:Y:S01]  /*0370*/  SHF.R.U32.HI R5, RZ, 0x1, R2 ;  /* 0x00000001ff057819 */ /* 0x000fe20000011602 */
[----:B------:R-:W-:Y:S01]  /*0380*/  BSSY.RECONVERGENT B0, `(.L_x_16) ;  /* 0x0000066000007945 */ /* 0x000fe20003800200 */
[----:B------:R-:W-:Y:S02]  /*0390*/  BAR.SYNC.DEFER_BLOCKING 0x0 ;  /* 0x0000000000007b1d */ /* 0x000fe40000010000 */
[----:B0-----:R-:W-:-:S13]  /*03a0*/  ISETP.GE.U32.AND P0, PT, R0, R5, PT ;  /* 0x000000050000720c */ /* 0x001fda0003f06070 */
[----:B------:R-:W-:Y:S05]  /*03b0*/  @P0 BRA `(.L_x_17) ;  /* 0x0000000400880947 */ /* 0x000fea0003800000 */
[----:B------:R-:W0:Y:S01]  /*03c0*/  LDC R7, c[0x0][0x360] ;  /* 0x0000d800ff077b82 */ /* 0x000e220000000800 */
[----:B------:R-:W-:Y:S01]  /*03d0*/  BSSY.RECONVERGENT B1, `(.L_x_18) ;  /* 0x0000032000017945 */ /* 0x000fe20003800200 */
[----:B0-----:R-:W0:Y:S01]  /*03e0*/  I2F.U32.RP R12, R7 ;  /* 0x00000007000c7306 */ /* 0x001e220000209000 */
[----:B------:R-:W-:Y:S01]  /*03f0*/  IMAD.IADD R6, R0, 0x1, R7 ;  /* 0x0000000100067824 */ /* 0x000fe200078e0207 */
[----:B------:R-:W-:-:S04]  /*0400*/  ISETP.NE.U32.AND P2, PT, R7, RZ, PT ;  /* 0x000000ff0700720c */ /* 0x000fc80003f45070 */
[----:B------:R-:W-:Y:S02]  /*0410*/  ISETP.GE.U32.AND P0, PT, R6, R5, PT ;  /* 0x000000050600720c */ /* 0x000fe40003f06070 */
[----:B------:R-:W-:Y:S01]  /*0420*/  VIMNMX.U32 R11, PT, PT, R5, R6, !PT ;  /* 0x00000006050b7248 */ /* 0x000fe20007fe0000 */
[----:B0-----:R-:W0:Y:S02]  /*0430*/  MUFU.RCP R12, R12 ;  /* 0x0000000c000c7308 */ /* 0x001e240000001000 */
[----:B0-----:R-:W-:-:S06]  /*0440*/  VIADD R8, R12, 0xffffffe ;  /* 0x0ffffffe0c087836 */ /* 0x001fcc0000000000 */
[----:B------:R0:W1:Y:S02]  /*0450*/  F2I.FTZ.U32.TRUNC.NTZ R9, R8 ;  /* 0x0000000800097305 */ /* 0x000064000021f000 */
[----:B0-----:R-:W-:Y:S02]  /*0460*/  IMAD.MOV.U32 R8, RZ, RZ, RZ ;  /* 0x000000ffff087224 */ /* 0x001fe400078e00ff */
[----:B-1----:R-:W-:-:S04]  /*0470*/  IMAD.MOV R10, RZ, RZ, -R9 ;  /* 0x000000ffff0a7224 */ /* 0x002fc800078e0a09 */
[----:B------:R-:W-:Y:S01]  /*0480*/  IMAD R13, R10, R7, RZ ;  /* 0x000000070a0d7224 */ /* 0x000fe200078e02ff */
[----:B------:R-:W-:-:S03]  /*0490*/  SEL R10, RZ, 0x1, P0 ;  /* 0x00000001ff0a7807 */ /* 0x000fc60000000000 */
[----:B------:R-:W-:Y:S01]  /*04a0*/  IMAD.HI.U32 R9, R9, R13, R8 ;  /* 0x0000000d09097227 */ /* 0x000fe200078e0008 */
[----:B------:R-:W-:-:S05]  /*04b0*/  IADD3 R6, PT, PT, R11, -R6, -R10 ;  /* 0x800000060b067210 */ /* 0x000fca0007ffe80a */
[----:B------:R-:W-:-:S04]  /*04c0*/  IMAD.HI.U32 R9, R9, R6, RZ ;  /* 0x0000000609097227 */ /* 0x000fc800078e00ff */
[----:B------:R-:W-:-:S04]  /*04d0*/  IMAD.MOV R8, RZ, RZ, -R9 ;  /* 0x000000ffff087224 */ /* 0x000fc800078e0a09 */
[----:B------:R-:W-:-:S05]  /*04e0*/  IMAD R6, R7, R8, R6 ;  /* 0x0000000807067224 */ /* 0x000fca00078e0206 */
[----:B------:R-:W-:-:S13]  /*04f0*/  ISETP.GE.U32.AND P0, PT, R6, R7, PT ;  /* 0x000000070600720c */ /* 0x000fda0003f06070 */
[----:B------:R-:W-:Y:S01]  /*0500*/  @P0 IADD3 R6, PT, PT, R6, -R7, RZ ;  /* 0x8000000706060210 */ /* 0x000fe20007ffe0ff */
[----:B------:R-:W-:-:S03]  /*0510*/  @P0 VIADD R9, R9, 0x1 ;  /* 0x0000000109090836 */ /* 0x000fc60000000000 */
[----:B------:R-:W-:-:S13]  /*0520*/  ISETP.GE.U32.AND P1, PT, R6, R7, PT ;  /* 0x000000070600720c */ /* 0x000fda0003f26070 */
[----:B------:R-:W-:Y:S01]  /*0530*/  @P1 VIADD R9, R9, 0x1 ;  /* 0x0000000109091836 */ /* 0x000fe20000000000 */
[----:B------:R-:W-:-:S05]  /*0540*/  @!P2 LOP3.LUT R9, RZ, R7, RZ, 0x33, !PT ;  /* 0x00000007ff09a212 */ /* 0x000fca00078e33ff */
[----:B------:R-:W-:Y:S02]  /*0550*/  IMAD.IADD R9, R10, 0x1, R9 ;  /* 0x000000010a097824 */ /* 0x000fe400078e0209 */
[----:B------:R-:W-:-:S03]  /*0560*/  IMAD.MOV.U32 R10, RZ, RZ, R0 ;  /* 0x000000ffff0a7224 */ /* 0x000fc600078e0000 */
[C---:B------:R-:W-:Y:S02]  /*0570*/  LOP3.LUT R6, R9.reuse, 0x3, RZ, 0xc0, !PT ;  /* 0x0000000309067812 */ /* 0x040fe400078ec0ff */
[----:B------:R-:W-:Y:S02]  /*0580*/  ISETP.GE.U32.AND P1, PT, R9, 0x3, PT ;  /* 0x000000030900780c */ /* 0x000fe40003f26070 */
[----:B------:R-:W-:-:S13]  /*0590*/  ISETP.NE.AND P0, PT, R6, 0x3, PT ;  /* 0x000000030600780c */ /* 0x000fda0003f05270 */
[----:B------:R-:W-:Y:S05]  /*05a0*/  @!P0 BRA `(.L_x_19) ;  /* 0x0000000000508947 */ /* 0x000fea0003800000 */
[----:B------:R-:W0:Y:S01]  /*05b0*/  S2R R13, SR_CgaCtaId ;  /* 0x00000000000d7919 */ /* 0x000e220000008800 */
[----:B------:R-:W-:Y:S01]  /*05c0*/  VIADD R9, R9, 0x1 ;  /* 0x0000000109097836 */ /* 0x000fe20000000000 */
[----:B------:R-:W-:Y:S01]  /*05d0*/  MOV R8, 0x400 ;  /* 0x0000040000087802 */ /* 0x000fe20000000f00 */
[----:B------:R-:W-:Y:S02]  /*05e0*/  HFMA2 R6, -RZ, RZ, 0, 0 ;  /* 0x00000000ff067431 */ /* 0x000fe400000001ff */
[----:B------:R-:W-:Y:S01]  /*05f0*/  IMAD.MOV.U32 R10, RZ, RZ, R0 ;  /* 0x000000ffff0a7224 */ /* 0x000fe200078e0000 */
[----:B------:R-:W-:Y:S02]  /*0600*/  LOP3.LUT R9, R9, 0x3, RZ, 0xc0, !PT ;  /* 0x0000000309097812 */ /* 0x000fe400078ec0ff */
[----:B0-----:R-:W-:-:S07]  /*0610*/  LEA R13, R13, R8, 0x18 ;  /* 0x000000080d0d7211 */ /* 0x001fce00078ec0ff */
.L_x_20:
[----:B0-----:R-:W-:Y:S01]  /*0620*/  VIADD R8, R10, 0x1 ;  /* 0x000000010a087836 */ /* 0x001fe20000000000 */
[----:B------:R-:W-:Y:S02]  /*0630*/  LOP3.LUT R15, RZ, R10, RZ, 0x33, !PT ;  /* 0x0000000aff0f7212 */ /* 0x000fe400078e33ff */
[----:B------:R-:W-:Y:S02]  /*0640*/  IADD3 R6, PT, PT, R6, 0x1, RZ ;  /* 0x0000000106067810 */ /* 0x000fe40007ffe0ff */
[----:B------:R-:W-:Y:S01]  /*0650*/  I2FP.F32.U32 R11, R8 ;  /* 0x00000008000b7245 */ /* 0x000fe20000201000 */
[----:B------:R-:W-:Y:S01]  /*0660*/  IMAD.IADD R12, R2, 0x1, R15 ;  /* 0x00000001020c7824 */ /* 0x000fe200078e020f */
[----:B------:R-:W-:Y:S01]  /*0670*/  ISETP.NE.AND P0, PT, R6, R9, PT ;  /* 0x000000090600720c */ /* 0x000fe20003f05270 */
[--C-:B------:R-:W-:Y:S02]  /*0680*/  IMAD R8, R10, 0x4, R13.reuse ;  /* 0x000000040a087824 */ /* 0x100fe400078e020d */
[----:B------:R-:W-:Y:S01]  /*0690*/  FMUL R11, R11, R4 ;  /* 0x000000040b0b7220 */ /* 0x000fe20000400000 */
[----:B------:R-:W-:-:S02]  /*06a0*/  IMAD R12, R12, 0x4, R13 ;  /* 0x000000040c0c7824 */ /* 0x000fc400078e020d */
[----:B------:R-:W-:Y:S02]  /*06b0*/  IMAD.IADD R10, R7, 0x1, R10 ;  /* 0x00000001070a7824 */ /* 0x000fe400078e020a */
[----:B------:R0:W-:Y:S04]  /*06c0*/  STS [R8], R11 ;  /* 0x0000000b08007388 */ /* 0x0001e80000000800 */
[----:B------:R0:W-:Y:S01]  /*06d0*/  STS [R12], R11 ;  /* 0x0000000b0c007388 */ /* 0x0001e20000000800 */
[----:B------:R-:W-:Y:S05]  /*06e0*/  @P0 BRA `(.L_x_20) ;  /* 0xfffffffc00cc0947 */ /* 0x000fea000383ffff */
.L_x_19:
[----:B------:R-:W-:Y:S05]  /*06f0*/  BSYNC.RECONVERGENT B1 ;  /* 0x0000000000017941 */ /* 0x000fea0003800200 */
.L_x_18:
[----:B------:R-:W-:Y:S05]  /*0700*/  @!P1 BRA `(.L_x_17) ;  /* 0x0000000000b49947 */ /* 0x000fea0003800000 */
[----:B------:R-:W1:Y:S01]  /*0710*/  S2R R9, SR_CgaCtaId ;  /* 0x0000000000097919 */ /* 0x000e620000008800 */
[----:B------:R-:W-:-:S04]  /*0720*/  MOV R6, 0x400 ;  /* 0x0000040000067802 */ /* 0x000fc80000000f00 */
[----:B-1----:R-:W-:-:S07]  /*0730*/  LEA R6, R9, R6, 0x18 ;  /* 0x0000000609067211 */ /* 0x002fce00078ec0ff */
.L_x_21:
[-C--:B0-----:R-:W-:Y:S01]  /*0740*/  LOP3.LUT R11, RZ, R10.reuse, RZ, 0x33, !PT ;  /* 0x0000000aff0b7212 */ /* 0x081fe200078e33ff */
[C---:B------:R-:W-:Y:S01]  /*0750*/  VIADD R12, R10.reuse, 0x1 ;  /* 0x000000010a0c7836 */ /* 0x040fe20000000000 */
[----:B------:R-:W-:Y:S01]  /*0760*/  IADD3 R14, PT, PT, R7, R10, RZ ;  /* 0x0000000a070e7210 */ /* 0x000fe20007ffe0ff */
[--C-:B------:R-:W-:Y:S02]  /*0770*/  IMAD R18, R10, 0x4, R6.reuse ;  /* 0x000000040a127824 */ /* 0x100fe400078e0206 */
[----:B------:R-:W-:Y:S01]  /*0780*/  IMAD.IADD R11, R2, 0x1, R11 ;  /* 0x00000001020b7824 */ /* 0x000fe200078e020b */
[----:B------:R-:W-:Y:S01]  /*0790*/  I2FP.F32.U32 R9, R12 ;  /* 0x0000000c00097245 */ /* 0x000fe20000201000 */
[--C-:B------:R-:W-:Y:S02]  /*07a0*/  IMAD.IADD R12, R12, 0x1, R7.reuse ;  /* 0x000000010c0c7824 */ /* 0x100fe400078e0207 */
[----:B------:R-:W-:Y:S01]  /*07b0*/  IMAD R20, R11, 0x4, R6 ;  /* 0x000000040b147824 */ /* 0x000fe200078e0206 */
[----:B------:R-:W-:Y:S01]  /*07c0*/  LOP3.LUT R11, RZ, R14, RZ, 0x33, !PT ;  /* 0x0000000eff0b7212 */ /* 0x000fe200078e33ff */
[----:B------:R-:W-:-:S02]  /*07d0*/  IMAD.IADD R14, R14, 0x1, R7 ;  /* 0x000000010e0e7824 */ /* 0x000fc400078e0207 */
[----:B------:R-:W-:Y:S01]  /*07e0*/  FMUL R17, R9, R4 ;  /* 0x0000000409117220 */ /* 0x000fe20000400000 */
[----:B------:R-:W-:Y:S01]  /*07f0*/  I2FP.F32.U32 R9, R12 ;  /* 0x0000000c00097245 */ /* 0x000fe20000201000 */
[--C-:B------:R-:W-:Y:S01]  /*0800*/  IMAD.IADD R12, R12, 0x1, R7.reuse ;  /* 0x000000010c0c7824 */ /* 0x100fe200078e0207 */
[----:B------:R-:W-:Y:S01]  /*0810*/  LOP3.LUT R13, RZ, R14, RZ, 0x33, !PT ;  /* 0x0000000eff0d7212 */ /* 0x000fe200078e33ff */
[--C-:B------:R-:W-:Y:S01]  /*0820*/  IMAD.IADD R14, R14, 0x1, R7.reuse ;  /* 0x000000010e0e7824 */ /* 0x100fe200078e0207 */
[----:B------:R-:W-:Y:S01]  /*0830*/  STS [R18], R17 ;  /* 0x0000001112007388 */ /* 0x000fe20000000800 */
[----:B------:R-:W-:Y:S02]  /*0840*/  IMAD R10, R7, 0x4, R18 ;  /* 0x00000004070a7824 */ /* 0x000fe400078e0212 */
[----:B------:R-:W-:Y:S01]  /*0850*/  FMUL R8, R9, R4 ;  /* 0x0000000409087220 */ /* 0x000fe20000400000 */
[----:B------:R-:W-:Y:S01]  /*0860*/  IMAD.IADD R15, R12, 0x1, R7 ;  /* 0x000000010c0f7824 */ /* 0x000fe200078e0207 */
[----:B------:R0:W-:Y:S01]  /*0870*/  STS [R20], R17 ;  /* 0x0000001114007388 */ /* 0x0001e20000000800 */
[C---:B------:R-:W-:Y:S01]  /*0880*/  IMAD.IADD R11, R2.reuse, 0x1, R11 ;  /* 0x00000001020b7824 */ /* 0x040fe200078e020b */
[----:B------:R-:W-:Y:S01]  /*0890*/  I2FP.F32.U32 R9, R12 ;  /* 0x0000000c00097245 */ /* 0x000fe20000201000 */
[----:B------:R-:W-:Y:S01]  /*08a0*/  IMAD.IADD R13, R2, 0x1, R13 ;  /* 0x00000001020d7824 */ /* 0x000fe200078e020d */
[----:B------:R-:W-:Y:S01]  /*08b0*/  LEA R16, R7, R10, 0x2 ;  /* 0x0000000a07107211 */ /* 0x000fe200078e10ff */
[--C-:B------:R-:W-:Y:S01]  /*08c0*/  IMAD R11, R11, 0x4, R6.reuse ;  /* 0x000000040b0b7824 */ /* 0x100fe200078e0206 */
[----:B------:R-:W-:Y:S01]  /*08d0*/  I2FP.F32.U32 R15, R15 ;  /* 0x0000000f000f7245 */ /* 0x000fe20000201000 */
[----:B------:R-:W-:Y:S01]  /*08e0*/  FMUL R9, R9, R4 ;  /* 0x0000000409097220 */ /* 0x000fe20000400000 */
[----:B------:R-:W-:Y:S01]  /*08f0*/  IMAD R12, R13, 0x4, R6 ;  /* 0x000000040d0c7824 */ /* 0x000fe200078e0206 */
[----:B------:R1:W-:Y:S01]  /*0900*/  STS [R10], R8 ;  /* 0x000000080a007388 */ /* 0x0003e20000000800 */
[----:B0-----:R-:W-:Y:S01]  /*0910*/  LOP3.LUT R17, RZ, R14, RZ, 0x33, !PT ;  /* 0x0000000eff117212 */ /* 0x001fe200078e33ff */
[----:B------:R-:W-:-:S02]  /*0920*/  IMAD R18, R7, 0x4, R16 ;  /* 0x0000000407127824 */ /* 0x000fc400078e0210 */
[----:B------:R-:W-:Y:S01]  /*0930*/  FMUL R15, R15, R4 ;  /* 0x000000040f0f7220 */ /* 0x000fe20000400000 */
[----:B------:R2:W-:Y:S01]  /*0940*/  STS [R11], R8 ;  /* 0x000000080b007388 */ /* 0x0005e20000000800 */
[----:B------:R-:W-:-:S03]  /*0950*/  IADD3 R17, PT, PT, R2, R17, RZ ;  /* 0x0000001102117210 */ /* 0x000fc60007ffe0ff */
[----:B------:R2:W-:Y:S02]  /*0960*/  STS [R16], R9 ;  /* 0x0000000910007388 */ /* 0x0005e40000000800 */
[----:B------:R-:W-:Y:S02]  /*0970*/  IMAD R20, R17, 0x4, R6 ;  /* 0x0000000411147824 */ /* 0x000fe400078e0206 */
[----:B------:R2:W-:Y:S01]  /*0980*/  STS [R12], R9 ;  /* 0x000000090c007388 */ /* 0x0005e20000000800 */
[----:B-1----:R-:W-:-:S03]  /*0990*/  IMAD.IADD R10, R14, 0x1, R7 ;  /* 0x000000010e0a7824 */ /* 0x002fc600078e0207 */
[----:B------:R2:W-:Y:S02]  /*09a0*/  STS [R18], R15 ;  /* 0x0000000f12007388 */ /* 0x0005e40000000800 */
[----:B------:R-:W-:Y:S02]  /*09b0*/  ISETP.GE.U32.AND P0, PT, R10, R5, PT ;  /* 0x000000050a00720c */ /* 0x000fe40003f06070 */
[----:B------:R2:W-:Y:S11]  /*09c0*/  STS [R20], R15 ;  /* 0x0000000f14007388 */ /* 0x0005f60000000800 */
[----:B--2---:R-:W-:Y:S05]  /*09d0*/  @!P0 BRA `(.L_x_21) ;  /* 0xfffffffc00588947 */ /* 0x004fea000383ffff */
.L_x_17:
[----:B------:R-:W-:Y:S05]  /*09e0*/  BSYNC.RECONVERGENT B0 ;  /* 0x0000000000007941 */ /* 0x000fea0003800200 */
.L_x_16:
[----:B------:R-:W-:Y:S01]  /*09f0*/  LOP3.LUT R6, R2, 0x1, RZ, 0xc0, !PT ;  /* 0x0000000102067812 */ /* 0x000fe200078ec0ff */
[----:B0-----:R-:W0:Y:S01]  /*0a00*/  S2R R11, SR_CTAID.X ;  /* 0x00000000000b7919 */ /* 0x001e220000002500 */
[----:B------:R-:W1:Y:S01]  /*0a10*/  LDC R9, c[0x0][0x360] ;  /* 0x0000d800ff097b82 */ /* 0x000e620000000800 */
[----:B------:R-:W2:Y:S01]  /*0a20*/  LDCU UR4, c[0x0][0x398] ;  /* 0x00007300ff0477ac */ /* 0x000ea20008000800 */
[----:B------:R-:W-:-:S04]  /*0a30*/  ISETP.NE.U32.AND P0, PT, R6, 0x1, PT ;  /* 0x000000010600780c */ /* 0x000fc80003f05070 */
[----:B------:R-:W-:-:S13]  /*0a40*/  ISETP.NE.OR P0, PT, R0, RZ, P0 ;  /* 0x000000ff0000720c */ /* 0x000fda0000705670 */
[----:B------:R-:W3:Y:S01]  /*0a50*/  @!P0 S2R R13, SR_CgaCtaId ;  /* 0x00000000000d8919 */ /* 0x000ee20000008800 */
[----:B------:R-:W-:Y:S02]  /*0a60*/  @!P0 IADD3 R6, PT, PT, R5, 0x1, RZ ;  /* 0x0000000105068810 */ /* 0x000fe40007ffe0ff */
[----:B------:R-:W-:Y:S02]  /*0a70*/  @!P0 MOV R10, 0x400 ;  /* 0x00000400000a8802 */ /* 0x000fe40000000f00 */
[----:B------:R-:W-:Y:S01]  /*0a80*/  @!P0 I2FP.F32.U32 R7, R6 ;  /* 0x0000000600078245 */ /* 0x000fe20000201000 */
[----:B-1----:R-:W-:-:S04]  /*0a90*/  IMAD.SHL.U32 R8, R9, 0x2, RZ ;  /* 0x0000000209087824 */ /* 0x002fc800078e00ff */
[----:B------:R-:W-:Y:S01]  /*0aa0*/  @!P0 FMUL R7, R7, R4 ;  /* 0x0000000407078220 */ /* 0x000fe20000400000 */
[----:B0-----:R-:W-:-:S05]  /*0ab0*/  IMAD R11, R8, R11, RZ ;  /* 0x0000000b080b7224 */ /* 0x001fca00078e02ff */
[----:B--2---:R-:W-:Y:S02]  /*0ac0*/  ISETP.GE.AND P1, PT, R11, UR4, PT ;  /* 0x000000040b007c0c */ /* 0x004fe4000bf26270 */
[----:B---3--:R-:W-:-:S05]  /*0ad0*/  @!P0 LEA R10, R13, R10, 0x18 ;  /* 0x0000000a0d0a8211 */ /* 0x008fca00078ec0ff */
[----:B------:R-:W-:-:S05]  /*0ae0*/  @!P0 IMAD R4, R5, 0x4, R10 ;  /* 0x0000000405048824 */ /* 0x000fca00078e020a */
[----:B------:R0:W-:Y:S01]  /*0af0*/  @!P0 STS [R4], R7 ;  /* 0x0000000704008388 */ /* 0x0001e20000000800 */
[----:B------:R-:W-:Y:S06]  /*0b00*/  BAR.SYNC.DEFER_BLOCKING 0x0 ;  /* 0x0000000000007b1d */ /* 0x000fec0000010000 */
[----:B------:R-:W-:Y:S05]  /*0b10*/  @P1 EXIT ;  /* 0x000000000000194d */ /* 0x000fea0003800000 */
[----:B0-----:R-:W0:Y:S01]  /*0b20*/  LDC.64 R4, c[0x0][0x390] ;  /* 0x0000e400ff047b82 */ /* 0x001e220000000a00 */
[----:B------:R-:W1:Y:S01]  /*0b30*/  LDCU UR6, c[0x0][0x3a0] ;  /* 0x00007400ff0677ac */ /* 0x000e620008000800 */
[----:B0-----:R-:W-:-:S05]  /*0b40*/  IMAD.WIDE.U32 R4, R3, 0x4, R4 ;  /* 0x0000000403047825 */ /* 0x001fca00078e0004 */
[----:B------:R0:W5:Y:S01]  /*0b50*/  LDG.E.CONSTANT R10, desc[UR8][R4.64] ;  /* 0x00000008040a7981 */ /* 0x000162000c1e9900 */
[----:B------:R-:W2:Y:S01]  /*0b60*/  S2UR UR5, SR_CgaCtaId ;  /* 0x00000000000579c3 */ /* 0x000ea20000008800 */
[----:B------:R-:W-:Y:S01]  /*0b70*/  UMOV UR4, 0x400 ;  /* 0x0000040000047882 */ /* 0x000fe20000000000 */
[----:B------:R-:W-:Y:S01]  /*0b80*/  LOP3.LUT R12, R2, 0x3, RZ, 0xc0, !PT ;  /* 0x00000003020c7812 */ /* 0x000fe200078ec0ff */
[----:B------:R-:W-:Y:S01]  /*0b90*/  IMAD.IADD R14, R0, 0x1, R9 ;  /* 0x00000001000e7824 */ /* 0x000fe200078e0209 */
[----:B------:R-:W-:Y:S01]  /*0ba0*/  LOP3.LUT R13, R2, 0x7ffffffc, RZ, 0xc0, !PT ;  /* 0x7ffffffc020d7812 */ /* 0x000fe200078ec0ff */
[----:B-1----:R-:W-:-:S03]  /*0bb0*/  ULEA UR7, UR6, 0x8, 0x2 ;  /* 0x0000000806077891 */ /* 0x002fc6000f8e10ff */
[----:B------:R-:W1:Y:S01]  /*0bc0*/  LDC R7, c[0x0][0x370] ;  /* 0x0000dc00ff077b82 */ /* 0x000e620000000800 */
[----:B--2---:R-:W-:-:S04]  /*0bd0*/  ULEA UR4, UR5, UR4, 0x18 ;  /* 0x0000000405047291 */ /* 0x004fc8000f8ec0ff */
[----:B------:R-:W-:Y:S01]  /*0be0*/  ULEA UR4, UR6, UR4, 0x2 ;  /* 0x0000000406047291 */ /* 0x000fe2000f8e10ff */
[----:B01----:R-:W-:-:S11]  /*0bf0*/  IMAD R16, R8, R7, RZ ;  /* 0x0000000708107224 */ /* 0x003fd600078e02ff */
.L_x_40:
[----:B0-----:R-:W0:Y:S01]  /*0c00*/  LDCU UR10, c[0x0][0x398] ;  /* 0x00007300ff0a77ac */ /* 0x001e220008000800 */
[----:B------:R-:W-:Y:S01]  /*0c10*/  IMAD.MOV R17, RZ, RZ, -R11 ;  /* 0x000000ffff117224 */ /* 0x000fe200078e0a0b */
[----:B-123--:R-:W-:Y:S01]  /*0c20*/  IADD3 R4, PT, PT, R11, 0x1, -R2 ;  /* 0x000000010b047810 */ /* 0x00efe20007ffe802 */
[----:B------:R-:W-:Y:S03]  /*0c30*/  BSSY.RECONVERGENT B0, `(.L_x_22) ;  /* 0x0000012000007945 */ /* 0x000fe60003800200 */
[----:B------:R-:W-:Y:S02]  /*0c40*/  VIMNMX R19, PT, PT, RZ, R4, !PT ;  /* 0x00000004ff137248 */ /* 0x000fe40007fe0100 */
[----:B0-----:R-:W-:-:S04]  /*0c50*/  VIADDMNMX R17, R17, UR10, R8, PT ;  /* 0x0000000a11117c46 */ /* 0x001fc8000b800108 */
[----:B------:R-:W-:-:S05]  /*0c60*/  VIADDMNMX R4, R17, R11, UR10, PT ;  /* 0x0000000a11047e46 */ /* 0x000fca000b80010b */
[----:B------:R-:W-:-:S05]  /*0c70*/  IMAD.IADD R7, R4, 0x1, -R19 ;  /* 0x0000000104077824 */ /* 0x000fca00078e0a13 */
[----:B------:R-:W-:-:S13]  /*0c80*/  ISETP.GT.AND P0, PT, R7, R0, PT ;  /* 0x000000000700720c */ /* 0x000fda0003f04270 */
[----:B------:R-:W-:Y:S05]  /*0c90*/  @!P0 BRA `(.L_x_23) ;  /* 0x00000000002c8947 */ /* 0x000fea0003800000 */
[----:B------:R-:W0:Y:S01]  /*0ca0*/  LDC.64 R4, c[0x0][0x380] ;  /* 0x0000e000ff047b82 */ /* 0x000e220000000a00 */
[----:B------:R-:W-:Y:S02]  /*0cb0*/  VIMNMX R21, PT, PT, RZ, R7, !PT ;  /* 0x00000007ff157248 */ /* 0x000fe40007fe0100 */
[----:B------:R-:W-:-:S07]  /*0cc0*/  MOV R18, R0 ;  /* 0x0000000000127202 */ /* 0x000fce0000000f00 */
.L_x_24:
[----:B------:R-:W-:-:S04]  /*0cd0*/  IMAD.IADD R7, R19, 0x1, R18 ;  /* 0x0000000113077824 */ /* 0x000fc800078e0212 */
[----:B01----:R-:W-:-:S06]  /*0ce0*/  IMAD.WIDE R6, R7, 0x4, R4 ;  /* 0x0000000407067825 */ /* 0x003fcc00078e0204 */
[----:B------:R-:W2:Y:S01]  /*0cf0*/  LDG.E.CONSTANT R6, desc[UR8][R6.64] ;  /* 0x0000000806067981 */ /* 0x000ea2000c1e9900 */
[----:B------:R-:W-:Y:S01]  /*0d00*/  LEA R15, R18, UR4, 0x2 ;  /* 0x00000004120f7c11 */ /* 0x000fe2000f8e10ff */
[----:B------:R-:W-:-:S05]  /*0d10*/  IMAD.IADD R18, R9, 0x1, R18 ;  /* 0x0000000109127824 */ /* 0x000fca00078e0212 */
[----:B------:R-:W-:Y:S01]  /*0d20*/  ISETP.GE.AND P0, PT, R18, R21, PT ;  /* 0x000000151200720c */ /* 0x000fe20003f06270 */
[----:B--2---:R1:W-:-:S12]  /*0d30*/  STS [R15], R6 ;  /* 0x000000060f007388 */ /* 0x0043d80000000800 */
[----:B------:R-:W-:Y:S05]  /*0d40*/  @!P0 BRA `(.L_x_24) ;  /* 0xfffffffc00e08947 */ /* 0x000fea000383ffff */
.L_x_23:
[----:B------:R-:W-:Y:S05]  /*0d50*/  BSYNC.RECONVERGENT B0 ;  /* 0x0000000000007941 */ /* 0x000fea0003800200 */
.L_x_22:
[----:B------:R-:W-:Y:S01]  /*0d60*/  BAR.SYNC.DEFER_BLOCKING 0x0 ;  /* 0x0000000000007b1d */ /* 0x000fe20000010000 */
[----:B------:R-:W-:Y:S01]  /*0d70*/  ISETP.GE.AND P0, PT, R0, R17, PT ;  /* 0x000000110000720c */ /* 0x000fe20003f06270 */
[----:B-1----:R-:W-:-:S04]  /*0d80*/  IMAD.IADD R15, R2, 0x1, R19 ;  /* 0x00000001020f7824 */ /* 0x002fc800078e0213 */
[----:B------:R-:W-:Y:S08]  /*0d90*/  BSSY.RECONVERGENT B0, `(.L_x_25) ;  /* 0x0000048000007945 */ /* 0x000ff00003800200 */
[----:B------:R-:W-:Y:S05]  /*0da0*/  @P0 BRA `(.L_x_26) ;  /* 0x0000000400180947 */ /* 0x000fea0003800000 */
[----:B------:R-:W-:-:S05]  /*0db0*/  IMAD.IADD R18, R0, 0x1, R11 ;  /* 0x0000000100127824 */ /* 0x000fca00078e020b */
[----:B-----5:R-:W-:-:S13]  /*0dc0*/  ISETP.GE.AND P0, PT, R18, R10, PT ;  /* 0x0000000a1200720c */ /* 0x020fda0003f06270 */
[----:B------:R-:W0:Y:S01]  /*0dd0*/  @!P0 LDC.64 R4, c[0x0][0x3a8] ;  /* 0x0000ea00ff048b82 */ /* 0x000e220000000a00 */
[----:B------:R-:W-:Y:S01]  /*0de0*/  @!P0 IMAD R7, R3, UR10, R18 ;  /* 0x0000000a03078c24 */ /* 0x000fe2000f8e0212 */
[----:B------:R-:W-:-:S03]  /*0df0*/  @!P0 MOV R19, 0x7fc00000 ;  /* 0x7fc0000000138802 */ /* 0x000fc60000000f00 */
[----:B0-----:R-:W-:-:S05]  /*0e00*/  @!P0 IMAD.WIDE R4, R7, 0x4, R4 ;  /* 0x0000000407048825 */ /* 0x001fca00078e0204 */
[----:B------:R0:W-:Y:S01]  /*0e10*/  @!P0 STG.E desc[UR8][R4.64], R19 ;  /* 0x0000001304008986 */ /* 0x0001e2000c101908 */
[----:B------:R-:W-:Y:S05]  /*0e20*/  @!P0 BRA `(.L_x_26) ;  /* 0x0000000000f88947 */ /* 0x000fea0003800000 */
[----:B------:R-:W-:Y:S01]  /*0e30*/  ISETP.NE.AND P0, PT, R2, 0x1, PT ;  /* 0x000000010200780c */ /* 0x000fe20003f05270 */
[----:B------:R-:W-:-:S12]  /*0e40*/  IMAD.IADD R20, R18, 0x1, -R15 ;  /* 0x0000000112147824 */ /* 0x000fd800078e0a0f */
[----:B------:R-:W-:Y:S05]  /*0e50*/  @!P0 BRA `(.L_x_27) ;  /* 0x0000000000d48947 */ /* 0x000fea0003800000 */
[----:B------:R-:W-:-:S13]  /*0e60*/  ISETP.NE.AND P0, PT, R2, 0x2, PT ;  /* 0x000000020200780c */ /* 0x000fda0003f05270 */
[----:B------:R-:W-:Y:S05]  /*0e70*/  @!P0 BRA `(.L_x_28) ;  /* 0x0000000000b48947 */ /* 0x000fea0003800000 */
[----:B------:R-:W-:Y:S01]  /*0e80*/  ISETP.GE.U32.AND P0, PT, R2, 0x4, PT ;  /* 0x000000040200780c */ /* 0x000fe20003f06070 */
[----:B0-----:R-:W-:Y:S02]  /*0e90*/  IMAD.MOV.U32 R19, RZ, RZ, RZ ;  /* 0x000000ffff137224 */ /* 0x001fe400078e00ff */
[----:B------:R-:W-:-:S10]  /*0ea0*/  IMAD.MOV.U32 R5, RZ, RZ, RZ ;  /* 0x000000ffff057224 */ /* 0x000fd400078e00ff */
[----:B------:R-:W-:Y:S05]  /*0eb0*/  @!P0 BRA `(.L_x_29) ;  /* 0x0000000000548947 */ /* 0x000fea0003800000 */
[----:B------:R-:W0:Y:S01]  /*0ec0*/  S2UR UR6, SR_CgaCtaId ;  /* 0x00000000000679c3 */ /* 0x000e220000008800 */
[----:B------:R-:W-:Y:S01]  /*0ed0*/  LOP3.LUT R13, R2, 0x7ffffffc, RZ, 0xc0, !PT ;  /* 0x7ffffffc020d7812 */ /* 0x000fe200078ec0ff */
[----:B------:R-:W-:Y:S01]  /*0ee0*/  IMAD.MOV.U32 R19, RZ, RZ, RZ ;  /* 0x000000ffff137224 */ /* 0x000fe200078e00ff */
[----:B------:R-:W-:Y:S01]  /*0ef0*/  LEA R26, R20, UR7, 0x2 ;  /* 0x00000007141a7c11 */ /* 0x000fe2000f8e10ff */
[----:B------:R-:W-:Y:S01]  /*0f00*/  UMOV UR5, 0x400 ;  /* 0x0000040000057882 */ /* 0x000fe20000000000 */
[----:B------:R-:W-:Y:S01]  /*0f10*/  IADD3 R21, PT, PT, -R13, RZ, RZ ;  /* 0x000000ff0d157210 */ /* 0x000fe20007ffe1ff */
[----:B0-----:R-:W-:-:S12]  /*0f20*/  ULEA UR5, UR6, UR5, 0x18 ;  /* 0x0000000506057291 */ /* 0x001fd8000f8ec0ff */
.L_x_30:
[----:B------:R-:W-:Y:S01]  /*0f30*/  LDS R22, [R26+UR5+-0x4] ;  /* 0xfffffc051a167984 */ /* 0x000fe20008000800 */
[----:B------:R-:W-:-:S03]  /*0f40*/  VIADD R21, R21, 0x4 ;  /* 0x0000000415157836 */ /* 0x000fc60000000000 */
[----:B------:R-:W0:Y:S02]  /*0f50*/  LDS.128 R4, [UR5] ;  /* 0x00000005ff047984 */ /* 0x000e240008000c00 */
[----:B------:R-:W-:Y:S02]  /*0f60*/  ISETP.NE.AND P0, PT, R21, RZ, PT ;  /* 0x000000ff1500720c */ /* 0x000fe40003f05270 */
[----:B------:R-:W1:Y:S04]  /*0f70*/  LDS R23, [R26+UR5] ;  /* 0x000000051a177984 */ /* 0x000e680008000800 */
[----:B------:R-:W2:Y:S04]  /*0f80*/  LDS R24, [R26+UR5+0x4] ;  /* 0x000004051a187984 */ /* 0x000ea80008000800 */
[----:B------:R-:W3:Y:S01]  /*0f90*/  LDS R25, [R26+UR5+0x8] ;  /* 0x000008051a197984 */ /* 0x000ee20008000800 */
[----:B------:R-:W-:Y:S01]  /*0fa0*/  UIADD3 UR5, UPT, UPT, UR5, 0x10, URZ ;  /* 0x0000001005057890 */ /* 0x000fe2000fffe0ff */
[----:B0-----:R-:W-:-:S04]  /*0fb0*/  FFMA R4, R22, R4, R19 ;  /* 0x0000000416047223 */ /* 0x001fc80000000013 */
[----:B-1----:R-:W-:-:S04]  /*0fc0*/  FFMA R5, R5, R23, R4 ;  /* 0x0000001705057223 */ /* 0x002fc80000000004 */
[----:B--2---:R-:W-:-:S04]  /*0fd0*/  FFMA R6, R6, R24, R5 ;  /* 0x0000001806067223 */ /* 0x004fc80000000005 */
[----:B---3--:R-:W-:Y:S01]  /*0fe0*/  FFMA R19, R7, R25, R6 ;  /* 0x0000001907137223 */ /* 0x008fe20000000006 */
[----:B------:R-:W-:Y:S06]  /*0ff0*/  @P0 BRA `(.L_x_30) ;  /* 0xfffffffc00cc0947 */ /* 0x000fec000383ffff */
[----:B------:R-:W-:-:S07]  /*1000*/  IMAD.MOV.U32 R5, RZ, RZ, R13 ;  /* 0x000000ffff057224 */ /* 0x000fce00078e000d */
.L_x_29:
[----:B------:R-:W-:-:S13]  /*1010*/  ISETP.NE.AND P0, PT, R12, RZ, PT ;  /* 0x000000ff0c00720c */ /* 0x000fda0003f05270 */
[----:B------:R-:W-:Y:S05]  /*1020*/  @!P0 BRA `(.L_x_31) ;  /* 0x0000000000688947 */ /* 0x000fea0003800000 */
[----:B------:R-:W0:Y:S01]  /*1030*/  S2R R7, SR_CgaCtaId ;  /* 0x0000000000077919 */ /* 0x000e220000008800 */
[----:B------:R-:W-:Y:S01]  /*1040*/  MOV R4, 0x400 ;  /* 0x0000040000047802 */ /* 0x000fe20000000f00 */
[----:B------:R-:W-:Y:S01]  /*1050*/  IMAD.IADD R20, R20, 0x1, R5 ;  /* 0x0000000114147824 */ /* 0x000fe200078e0205 */
[----:B------:R-:W-:-:S04]  /*1060*/  ISETP.NE.AND P0, PT, R12, 0x1, PT ;  /* 0x000000010c00780c */ /* 0x000fc80003f05270 */
[----:B------:R-:W-:-:S05]  /*1070*/  LEA R21, R20, UR4, 0x2 ;  /* 0x0000000414157c11 */ /* 0x000fca000f8e10ff */
[----:B------:R-:W-:Y:S01]  /*1080*/  LDS R20, [R21+0x4] ;  /* 0x0000040015147984 */ /* 0x000fe20000000800 */
[----:B0-----:R-:W-:-:S05]  /*1090*/  LEA R4, R7, R4, 0x18 ;  /* 0x0000000407047211 */ /* 0x001fca00078ec0ff */
[----:B------:R-:W-:-:S06]  /*10a0*/  IMAD R4, R5, 0x4, R4 ;  /* 0x0000000405047824 */ /* 0x000fcc00078e0204 */
[----:B------:R-:W0:Y:S02]  /*10b0*/  LDS.128 R4, [R4] ;  /* 0x0000000004047984 */ /* 0x000e240000000c00 */
[----:B0-----:R-:W-:Y:S01]  /*10c0*/  FFMA R19, R20, R4, R19 ;  /* 0x0000000414137223 */ /* 0x001fe20000000013 */
[----:B------:R-:W-:Y:S06]  /*10d0*/  @!P0 BRA `(.L_x_31) ;  /* 0x00000000003c8947 */ /* 0x000fec0003800000 */
[----:B------:R-:W0:Y:S01]  /*10e0*/  LDS R4, [R21+0x8] ;  /* 0x0000080015047984 */ /* 0x000e220000000800 */
[----:B------:R-:W-:Y:S01]  /*10f0*/  ISETP.NE.AND P0, PT, R12, 0x2, PT ;  /* 0x000000020c00780c */ /* 0x000fe20003f05270 */
[----:B0-----:R-:W-:-:S12]  /*1100*/  FFMA R19, R4, R5, R19 ;  /* 0x0000000504137223 */ /* 0x001fd80000000013 */
[----:B------:R-:W-:Y:S05]  /*1110*/  @!P0 BRA `(.L_x_31) ;  /* 0x00000000002c8947 */ /* 0x000fea0003800000 */
[----:B------:R-:W0:Y:S02]  /*1120*/  LDS R4, [R21+0xc] ;  /* 0x00000c0015047984 */ /* 0x000e240000000800 */
[----:B0-----:R-:W-:Y:S01]  /*1130*/  FFMA R19, R4, R6, R19 ;  /* 0x0000000604137223 */ /* 0x001fe20000000013 */
[----:B------:R-:W-:Y:S06]  /*1140*/  BRA `(.L_x_31) ;  /* 0x0000000000207947 */ /* 0x000fec0003800000 */
.L_x_28:
[----:B------:R-:W-:-:S05]  /*1150*/  LEA R20, R20, UR4, 0x2 ;  /* 0x0000000414147c11 */ /* 0x000fca000f8e10ff */
[----:B0-----:R-:W-:Y:S04]  /*1160*/  LDS R4, [R20+0x4] ;  /* 0x0000040014047984 */ /* 0x001fe80000000800 */
[----:B------:R-:W0:Y:S02]  /*1170*/  LDS R5, [R20+0x8] ;  /* 0x0000080014057984 */ /* 0x000e240000000800 */
[----:B0-----:R-:W-:-:S04]  /*1180*/  FADD R4, R4, R5 ;  /* 0x0000000504047221 */ /* 0x001fc80000000000 */
[----:B------:R-:W-:Y:S01]  /*1190*/  FMUL R19, R4, 0.5 ;  /* 0x3f00000004137820 */ /* 0x000fe20000400000 */
[----:B------:R-:W-:Y:S06]  /*11a0*/  BRA `(.L_x_31) ;  /* 0x0000000000087947 */ /* 0x000fec0003800000 */
.L_x_27:
[----:B0-----:R-:W-:-:S06]  /*11b0*/  LEA R19, R20, UR4, 0x2 ;  /* 0x0000000414137c11 */ /* 0x001fcc000f8e10ff */
[----:B------:R-:W0:Y:S02]  /*11c0*/  LDS R19, [R19+0x4] ;  /* 0x0000040013137984 */ /* 0x000e240000000800 */
.L_x_31:
[----:B------:R-:W1:Y:S01]  /*11d0*/  LDC.64 R4, c[0x0][0x3a8] ;  /* 0x0000ea00ff047b82 */ /* 0x000e620000000a00 */
[----:B------:R-:W-:-:S04]  /*11e0*/  IMAD R7, R3, UR10, R18 ;  /* 0x0000000a03077c24 */ /* 0x000fc8000f8e0212 */
[----:B-1----:R-:W-:-:S05]  /*11f0*/  IMAD.WIDE R4, R7, 0x4, R4 ;  /* 0x0000000407047825 */ /* 0x002fca00078e0204 */
[----:B0-----:R1:W-:Y:S02]  /*1200*/  STG.E desc[UR8][R4.64], R19 ;  /* 0x0000001304007986 */ /* 0x0013e4000c101908 */
.L_x_26:
[----:B------:R-:W-:Y:S05]  /*1210*/  BSYNC.RECONVERGENT B0 ;  /* 0x0000000000007941 */ /* 0x000fea0003800200 */
.L_x_25:
[----:B------:R-:W-:Y:S01]  /*1220*/  ISETP.GE.AND P0, PT, R14, R17, PT ;  /* 0x000000110e00720c */ /* 0x000fe20003f06270 */
[----:B------:R-:W-:-:S12]  /*1230*/  BSSY.RECONVERGENT B0, `(.L_x_32) ;  /* 0x000004a000007945 */ /* 0x000fd80003800200 */
[----:B------:R-:W-:Y:S05]  /*1240*/  @P0 BRA `(.L_x_33) ;  /* 0x0000000400200947 */ /* 0x000fea0003800000 */
[----:B------:R-:W-:-:S04]  /*1250*/  IADD3 R18, PT, PT, R14, R11, RZ ;  /* 0x0000000b0e127210 */ /* 0x000fc80007ffe0ff */
[----:B-----5:R-:W-:-:S13]  /*1260*/  ISETP.GE.AND P0, PT, R18, R10, PT ;  /* 0x0000000a1200720c */ /* 0x020fda0003f06270 */
[----:B------:R-:W-:Y:S05]  /*1270*/  @!P0 BRA `(.L_x_34) ;  /* 0x0000000400008947 */ /* 0x000fea0003800000 */
[----:B------:R-:W-:Y:S01]  /*1280*/  ISETP.NE.AND P0, PT, R2, 0x1, PT ;  /* 0x000000010200780c */ /* 0x000fe20003f05270 */
[----:B------:R-:W-:-:S12]  /*1290*/  IMAD.IADD R17, R18, 0x1, -R15 ;  /* 0x0000000112117824 */ /* 0x000fd800078e0a0f */
[----:B------:R-:W-:Y:S05]  /*12a0*/  @!P0 BRA `(.L_x_35) ;  /* 0x0000000000d88947 */ /* 0x000fea0003800000 */
[----:B------:R-:W-:-:S13]  /*12b0*/  ISETP.NE.AND P0, PT, R2, 0x2, PT ;  /* 0x000000020200780c */ /* 0x000fda0003f05270 */
[----:B01----:R-:W-:-:S05]  /*12c0*/  @!P0 LEA R4, R17, UR4, 0x2 ;  /* 0x0000000411048c11 */ /* 0x003fca000f8e10ff */
[----:B------:R-:W-:Y:S04]  /*12d0*/  @!P0 LDS R5, [R4+0x4] ;  /* 0x0000040004058984 */ /* 0x000fe80000000800 */
[----:B------:R-:W0:Y:S02]  /*12e0*/  @!P0 LDS R6, [R4+0x8] ;  /* 0x0000080004068984 */ /* 0x000e240000000800 */
[----:B0-----:R-:W-:-:S04]  /*12f0*/  @!P0 FADD R5, R5, R6 ;  /* 0x0000000605058221 */ /* 0x001fc80000000000 */
[----:B------:R-:W-:Y:S01]  /*1300*/  @!P0 FMUL R15, R5, 0.5 ;  /* 0x3f000000050f8820 */ /* 0x000fe20000400000 */
[----:B------:R-:W-:Y:S06]  /*1310*/  @!P0 BRA `(.L_x_36) ;  /* 0x0000000000c48947 */ /* 0x000fec0003800000 */
[----:B------:R-:W-:Y:S01]  /*1320*/  ISETP.GE.U32.AND P0, PT, R2, 0x4, PT ;  /* 0x000000040200780c */ /* 0x000fe20003f06070 */
[----:B------:R-:W-:Y:S02]  /*1330*/  IMAD.MOV.U32 R15, RZ, RZ, RZ ;  /* 0x000000ffff0f7224 */ /* 0x000fe400078e00ff */
[----:B------:R-:W-:-:S10]  /*1340*/  IMAD.MOV.U32 R4, RZ, RZ, RZ ;  /* 0x000000ffff047224 */ /* 0x000fd400078e00ff */
[----:B------:R-:W-:Y:S05]  /*1350*/  @!P0 BRA `(.L_x_37) ;  /* 0x00000000005c8947 */ /* 0x000fea0003800000 */
[----:B------:R-:W0:Y:S01]  /*1360*/  S2R R4, SR_CgaCtaId ;  /* 0x0000000000047919 */ /* 0x000e220000008800 */
[----:B------:R-:W-:Y:S01]  /*1370*/  MOV R19, 0x400 ;  /* 0x0000040000137802 */ /* 0x000fe20000000f00 */
[----:B------:R-:W-:Y:S01]  /*1380*/  HFMA2 R20, -RZ, RZ, 0, 0 ;  /* 0x00000000ff147431 */ /* 0x000fe200000001ff */
[----:B------:R-:W-:Y:S01]  /*1390*/  BSSY.RECONVERGENT B1, `(.L_x_38) ;  /* 0x0000012000017945 */ /* 0x000fe20003800200 */
[----:B------:R-:W-:Y:S01]  /*13a0*/  IMAD.MOV.U32 R15, RZ, RZ, RZ ;  /* 0x000000ffff0f7224 */ /* 0x000fe200078e00ff */
[----:B0-----:R-:W-:-:S07]  /*13b0*/  LEA R19, R4, R19, 0x18 ;  /* 0x0000001304137211 */ /* 0x001fce00078ec0ff */
.L_x_39:
[----:B------:R-:W-:Y:S02]  /*13c0*/  IMAD.IADD R4, R17, 0x1, R20 ;  /* 0x0000000111047824 */ /* 0x000fe400078e0214 */
[C---:B------:R-:W-:Y:S02]  /*13d0*/  IMAD R5, R20.reuse, 0x4, R19 ;  /* 0x0000000414057824 */ /* 0x040fe400078e0213 */
[----:B------:R-:W-:Y:S01]  /*13e0*/  VIADD R20, R20, 0x4 ;  /* 0x0000000414147836 */ /* 0x000fe20000000000 */
[----:B------:R-:W-:-:S03]  /*13f0*/  LEA R21, R4, UR4, 0x2 ;  /* 0x0000000404157c11 */ /* 0x000fc6000f8e10ff */
[----:B------:R-:W-:Y:S01]  /*1400*/  LDS.128 R4, [R5] ;  /* 0x0000000005047984 */ /* 0x000fe20000000c00 */
[----:B------:R-:W-:-:S03]  /*1410*/  ISETP.NE.AND P0, PT, R20, R13, PT ;  /* 0x0000000d1400720c */ /* 0x000fc60003f05270 */
[----:B------:R-:W0:Y:S04]  /*1420*/  LDS R22, [R21+0x4] ;  /* 0x0000040015167984 */ /* 0x000e280000000800 */
[----:B------:R-:W1:Y:S04]  /*1430*/  LDS R23, [R21+0x8] ;  /* 0x0000080015177984 */ /* 0x000e680000000800 */
[----:B------:R-:W2:Y:S04]  /*1440*/  LDS R24, [R21+0xc] ;  /* 0x00000c0015187984 */ /* 0x000ea80000000800 */
[----:B------:R-:W3:Y:S01]  /*1450*/  LDS R25, [R21+0x10] ;  /* 0x0000100015197984 */ /* 0x000ee20000000800 */
[----:B0-----:R-:W-:-:S04]  /*1460*/  FFMA R4, R22, R4, R15 ;  /* 0x0000000416047223 */ /* 0x001fc8000000000f */
[----:B-1----:R-:W-:-:S04]  /*1470*/  FFMA R23, R5, R23, R4 ;  /* 0x0000001705177223 */ /* 0x002fc80000000004 */
[----:B--2---:R-:W-:-:S04]  /*1480*/  FFMA R6, R6, R24, R23 ;  /* 0x0000001806067223 */ /* 0x004fc80000000017 */
[----:B---3--:R-:W-:Y:S01]  /*1490*/  FFMA R15, R7, R25, R6 ;  /* 0x00000019070f7223 */ /* 0x008fe20000000006 */
[----:B------:R-:W-:Y:S06]  /*14a0*/  @P0 BRA `(.L_x_39) ;  /* 0xfffffffc00c40947 */ /* 0x000fec000383ffff */
[----:B------:R-:W-:Y:S05]  /*14b0*/  BSYNC.RECONVERGENT B1 ;  /* 0x0000000000017941 */ /* 0x000fea0003800200 */
.L_x_38:
[----:B------:R-:W-:-:S07]  /*14c0*/  IMAD.MOV.U32 R4, RZ, RZ, R13 ;  /* 0x000000ffff047224 */ /* 0x000fce00078e000d */
.L_x_37:
[----:B------:R-:W-:-:S13]  /*14d0*/  ISETP.NE.AND P0, PT, R12, RZ, PT ;  /* 0x000000ff0c00720c */ /* 0x000fda0003f05270 */
[----:B------:R-:W-:Y:S05]  /*14e0*/  @!P0 BRA `(.L_x_36) ;  /* 0x0000000000508947 */ /* 0x000fea0003800000 */
[----:B------:R-:W0:Y:S01]  /*14f0*/  S2UR UR6, SR_CgaCtaId ;  /* 0x00000000000679c3 */ /* 0x000e220000008800 */
[----:B------:R-:W-:Y:S01]  /*1500*/  UMOV UR5, 0x400 ;  /* 0x0000040000057882 */ /* 0x000fe20000000000 */
[----:B------:R-:W-:Y:S02]  /*1510*/  IADD3 R17, PT, PT, R17, R4, RZ ;  /* 0x0000000411117210 */ /* 0x000fe40007ffe0ff */
[----:B------:R-:W-:Y:S02]  /*1520*/  ISETP.NE.AND P0, PT, R12, 0x1, PT ;  /* 0x000000010c00780c */ /* 0x000fe40003f05270 */
[----:B------:R-:W-:-:S05]  /*1530*/  LEA R17, R17, UR4, 0x2 ;  /* 0x0000000411117c11 */ /* 0x000fca000f8e10ff */
[----:B------:R-:W-:Y:S01]  /*1540*/  LDS R20, [R17+0x4] ;  /* 0x0000040011147984 */ /* 0x000fe20000000800 */
[----:B0-----:R-:W-:-:S06]  /*1550*/  ULEA UR5, UR6, UR5, 0x18 ;  /* 0x0000000506057291 */ /* 0x001fcc000f8ec0ff */
[----:B------:R-:W-:-:S06]  /*1560*/  LEA R4, R4, UR5, 0x2 ;  /* 0x0000000504047c11 */ /* 0x000fcc000f8e10ff */
        /* <DEDUP_REMOVED lines=10> */
.L_x_35:
[----:B------:R-:W-:-:S06]  /*1610*/  LEA R15, R17, UR4, 0x2 ;  /* 0x00000004110f7c11 */ /* 0x000fcc000f8e10ff */
[----:B------:R-:W2:Y:S02]  /*1620*/  LDS R15, [R15+0x4] ;  /* 0x000004000f0f7984 */ /* 0x000ea40000000800 */
.L_x_36:
[----:B01----:R-:W0:Y:S01]  /*1630*/  LDC.64 R4, c[0x0][0x3a8] ;  /* 0x0000ea00ff047b82 */ /* 0x003e220000000a00 */
[----:B------:R-:W-:-:S04]  /*1640*/  IMAD R7, R3, UR10, R18 ;  /* 0x0000000a03077c24 */ /* 0x000fc8000f8e0212 */
[----:B0-----:R-:W-:-:S05]  /*1650*/  IMAD.WIDE R4, R7, 0x4, R4 ;  /* 0x0000000407047825 */ /* 0x001fca00078e0204 */
[----:B--2---:R2:W-:Y:S01]  /*1660*/  STG.E desc[UR8][R4.64], R15 ;  /* 0x0000000f04007986 */ /* 0x0045e2000c101908 */
[----:B------:R-:W-:Y:S05]  /*1670*/  BRA `(.L_x_33) ;  /* 0x0000000000147947 */ /* 0x000fea0003800000 */
.L_x_34:
[----:B01----:R-:W0:Y:S01]  /*1680*/  LDC.64 R4, c[0x0][0x3a8] ;  /* 0x0000ea00ff047b82 */ /* 0x003e220000000a00 */
[----:B------:R-:W-:Y:S02]  /*1690*/  IMAD R7, R3, UR10, R18 ;  /* 0x0000000a03077c24 */ /* 0x000fe4000f8e0212 */
[----:B------:R-:W-:Y:S02]  /*16a0*/  IMAD.MOV.U32 R15, RZ, RZ, 0x7fc00000 ;  /* 0x7fc00000ff0f7424 */ /* 0x000fe400078e00ff */
[----:B0-----:R-:W-:-:S05]  /*16b0*/  IMAD.WIDE R4, R7, 0x4, R4 ;  /* 0x0000000407047825 */ /* 0x001fca00078e0204 */
[----:B------:R3:W-:Y:S02]  /*16c0*/  STG.E desc[UR8][R4.64], R15 ;  /* 0x0000000f04007986 */ /* 0x0007e4000c101908 */
.L_x_33:
[----:B------:R-:W-:Y:S05]  /*16d0*/  BSYNC.RECONVERGENT B0 ;  /* 0x0000000000007941 */ /* 0x000fea0003800200 */
.L_x_32:
[----:B------:R-:W-:Y:S01]  /*16e0*/  IMAD.IADD R11, R16, 0x1, R11 ;  /* 0x00000001100b7824 */ /* 0x000fe200078e020b */
[----:B------:R-:W-:Y:S04]  /*16f0*/  BAR.SYNC.DEFER_BLOCKING 0x0 ;  /* 0x0000000000007b1d */ /* 0x000fe80000010000 */
[----:B------:R-:W-:-:S13]  /*1700*/  ISETP.GE.AND P0, PT, R11, UR10, PT ;  /* 0x0000000a0b007c0c */ /* 0x000fda000bf06270 */
[----:B------:R-:W-:Y:S05]  /*1710*/  @!P0 BRA `(.L_x_40) ;  /* 0xfffffff400388947 */ /* 0x000fea000383ffff */
[----:B------:R-:W-:Y:S05]  /*1720*/  EXIT ;  /* 0x000000000000794d */ /* 0x000fea0003800000 */
        .weak           $__internal_0_$__cuda_sm20_rcp_rn_f32_slowpath
        .type           $__internal_0_$__cuda_sm20_rcp_rn_f32_slowpath,@function
        .size           $__internal_0_$__cuda_sm20_rcp_rn_f32_slowpath,(.L_x_45 - $__internal_0_$__cuda_sm20_rcp_rn_f32_slowpath)
$__internal_0_$__cuda_sm20_rcp_rn_f32_slowpath:
[----:B------:R-:W-:-:S05]  /*1730*/  IMAD.SHL.U32 R5, R0, 0x2, RZ ;  /* 0x0000000200057824 */ /* 0x000fca00078e00ff */
[----:B------:R-:W-:-:S04]  /*1740*/  SHF.R.U32.HI R10, RZ, 0x18, R5 ;  /* 0x00000018ff0a7819 */ /* 0x000fc80000011605 */
[----:B------:R-:W-:-:S13]  /*1750*/  ISETP.NE.U32.AND P0, PT, R10, RZ, PT ;  /* 0x000000ff0a00720c */ /* 0x000fda0003f05070 */
[----:B------:R-:W-:Y:S05]  /*1760*/  @P0 BRA `(.L_x_41) ;  /* 0x00000000002c0947 */ /* 0x000fea0003800000 */
[----:B------:R-:W-:-:S05]  /*1770*/  IMAD.SHL.U32 R5, R0, 0x2, RZ ;  /* 0x0000000200057824 */ /* 0x000fca00078e00ff */
[----:B------:R-:W-:-:S13]  /*1780*/  ISETP.NE.AND P0, PT, R5, RZ, PT ;  /* 0x000000ff0500720c */ /* 0x000fda0003f05270 */
[----:B------:R2:W3:Y:S01]  /*1790*/  @!P0 MUFU.RCP R5, R0 ;  /* 0x0000000000058308 */ /* 0x0004e20000001000 */
[----:B------:R-:W-:Y:S05]  /*17a0*/  @!P0 BRA `(.L_x_42) ;  /* 0x0000000000a48947 */ /* 0x000fea0003800000 */
[----:B------:R-:W-:-:S04]  /*17b0*/  FFMA R6, R0, 1.84467440737095516160e+19, RZ ;  /* 0x5f80000000067823 */ /* 0x000fc800000000ff */
[----:B---3--:R-:W2:Y:S02]  /*17c0*/  MUFU.RCP R5, R6 ;  /* 0x0000000600057308 */ /* 0x008ea40000001000 */
[----:B--2---:R-:W-:-:S04]  /*17d0*/  FFMA R0, R6, R5, -1 ;  /* 0xbf80000006007423 */ /* 0x004fc80000000005 */
[----:B------:R-:W-:-:S04]  /*17e0*/  FADD.FTZ R0, -R0, -RZ ;  /* 0x800000ff00007221 */ /* 0x000fc80000010100 */
[----:B------:R-:W-:-:S04]  /*17f0*/  FFMA R0, R5, R0, R5 ;  /* 0x0000000005007223 */ /* 0x000fc80000000005 */
[----:B------:R-:W-:Y:S01]  /*1800*/  FFMA R5, R0, 1.84467440737095516160e+19, RZ ;  /* 0x5f80000000057823 */ /* 0x000fe200000000ff */
[----:B------:R-:W-:Y:S06]  /*1810*/  BRA `(.L_x_42) ;  /* 0x0000000000887947 */ /* 0x000fec0003800000 */
.L_x_41:
[----:B------:R-:W-:-:S04]  /*1820*/  IADD3 R12, PT, PT, R10, -0xfd, RZ ;  /* 0xffffff030a0c7810 */ /* 0x000fc80007ffe0ff */
[----:B------:R-:W-:-:S13]  /*1830*/  ISETP.GT.U32.AND P0, PT, R12, 0x1, PT ;  /* 0x000000010c00780c */ /* 0x000fda0003f04070 */
[----:B------:R-:W-:Y:S05]  /*1840*/  @P0 BRA `(.L_x_43) ;  /* 0x0000000000780947 */ /* 0x000fea0003800000 */
[----:B------:R-:W-:Y:S01]  /*1850*/  LOP3.LUT R5, R0, 0x7fffff, RZ, 0xc0, !PT ;  /* 0x007fffff00057812 */ /* 0x000fe200078ec0ff */
[----:B------:R-:W-:-:S03]  /*1860*/  IMAD.MOV.U32 R9, RZ, RZ, 0x3 ;  /* 0x00000003ff097424 */ /* 0x000fc600078e00ff */
[----:B------:R-:W-:Y:S02]  /*1870*/  LOP3.LUT R5, R5, 0x3f800000, RZ, 0xfc, !PT ;  /* 0x3f80000005057812 */ /* 0x000fe400078efcff */
[----:B------:R-:W-:Y:S02]  /*1880*/  SHF.L.U32 R9, R9, R12, RZ ;  /* 0x0000000c09097219 */ /* 0x000fe400000006ff */
[----:B------:R-:W0:Y:S02]  /*1890*/  MUFU.RCP R6, R5 ;  /* 0x0000000500067308 */ /* 0x000e240000001000 */
[----:B0-----:R-:W-:-:S04]  /*18a0*/  FFMA R7, R5, R6, -1 ;  /* 0xbf80000005077423 */ /* 0x001fc80000000006 */
[----:B------:R-:W-:-:S04]  /*18b0*/  FADD.FTZ R7, -R7, -RZ ;  /* 0x800000ff07077221 */ /* 0x000fc80000010100 */
[CCC-:B------:R-:W-:Y:S01]  /*18c0*/  FFMA.RM R8, R6.reuse, R7.reuse, R6.reuse ;  /* 0x0000000706087223 */ /* 0x1c0fe20000004006 */
[----:B------:R-:W-:-:S04]  /*18d0*/  FFMA.RP R7, R6, R7, R6 ;  /* 0x0000000706077223 */ /* 0x000fc80000008006 */
[C---:B------:R-:W-:Y:S02]  /*18e0*/  LOP3.LUT R6, R8.reuse, 0x7fffff, RZ, 0xc0, !PT ;  /* 0x007fffff08067812 */ /* 0x040fe400078ec0ff */
[----:B------:R-:W-:Y:S02]  /*18f0*/  FSETP.NEU.FTZ.AND P0, PT, R8, R7, PT ;  /* 0x000000070800720b */ /* 0x000fe40003f1d000 */
[----:B------:R-:W-:Y:S02]  /*1900*/  LOP3.LUT R6, R6, 0x800000, RZ, 0xfc, !PT ;  /* 0x0080000006067812 */ /* 0x000fe400078efcff */
[----:B------:R-:W-:Y:S02]  /*1910*/  SEL R7, RZ, 0xffffffff, !P0 ;  /* 0xffffffffff077807 */ /* 0x000fe40004000000 */
[----:B------:R-:W-:-:S03]  /*1920*/  LOP3.LUT R9, R9, R6, RZ, 0xc0, !PT ;  /* 0x0000000609097212 */ /* 0x000fc600078ec0ff */
[----:B------:R-:W-:Y:S01]  /*1930*/  IMAD.MOV R7, RZ, RZ, -R7 ;  /* 0x000000ffff077224 */ /* 0x000fe200078e0a07 */
[----:B------:R-:W-:-:S04]  /*1940*/  SHF.R.U32.HI R9, RZ, R12, R9 ;  /* 0x0000000cff097219 */ /* 0x000fc80000011609 */
[----:B------:R-:W-:Y:S02]  /*1950*/  LOP3.LUT P1, RZ, R7, R12, R6, 0xf8, !PT ;  /* 0x0000000c07ff7212 */ /* 0x000fe4000782f806 */
[C---:B------:R-:W-:Y:S02]  /*1960*/  LOP3.LUT P0, RZ, R9.reuse, 0x1, RZ, 0xc0, !PT ;  /* 0x0000000109ff7812 */ /* 0x040fe4000780c0ff */
[----:B------:R-:W-:-:S04]  /*1970*/  LOP3.LUT P2, RZ, R9, 0x2, RZ, 0xc0, !PT ;  /* 0x0000000209ff7812 */ /* 0x000fc8000784c0ff */
[----:B------:R-:W-:Y:S02]  /*1980*/  PLOP3.LUT P0, PT, P0, P1, P2, 0xe0, 0x0 ;  /* 0x000000000000781c */ /* 0x000fe40000703c20 */
[----:B------:R-:W-:Y:S02]  /*1990*/  LOP3.LUT P1, RZ, R0, 0x7fffff, RZ, 0xc0, !PT ;  /* 0x007fffff00ff7812 */ /* 0x000fe4000782c0ff */
[----:B------:R-:W-:-:S05]  /*19a0*/  SEL R5, RZ, 0x1, !P0 ;  /* 0x00000001ff057807 */ /* 0x000fca0004000000 */
[----:B------:R-:W-:-:S05]  /*19b0*/  IMAD.MOV R5, RZ, RZ, -R5 ;  /* 0x000000ffff057224 */ /* 0x000fca00078e0a05 */
[----:B------:R-:W-:Y:S01]  /*19c0*/  ISETP.GE.AND P0, PT, R5, RZ, PT ;  /* 0x000000ff0500720c */ /* 0x000fe20003f06270 */
[----:B------:R-:W-:-:S05]  /*19d0*/  VIADD R5, R10, 0xffffff04 ;  /* 0xffffff040a057836 */ /* 0x000fca0000000000 */
[----:B------:R-:W-:-:S07]  /*19e0*/  SHF.R.U32.HI R5, RZ, R5, R6 ;  /* 0x00000005ff057219 */ /* 0x000fce0000011606 */
[----:B------:R-:W-:-:S05]  /*19f0*/  @!P0 IADD3 R5, PT, PT, R5, 0x1, RZ ;  /* 0x0000000105058810 */ /* 0x000fca0007ffe0ff */
[----:B------:R-:W-:-:S05]  /*1a00*/  @!P1 IMAD.SHL.U32 R5, R5, 0x2, RZ ;  /* 0x0000000205059824 */ /* 0x000fca00078e00ff */
[----:B------:R-:W-:Y:S01]  /*1a10*/  LOP3.LUT R5, R5, 0x80000000, R0, 0xf8, !PT ;  /* 0x8000000005057812 */ /* 0x000fe200078ef800 */
[----:B------:R-:W-:Y:S06]  /*1a20*/  BRA `(.L_x_42) ;  /* 0x0000000000047947 */ /* 0x000fec0003800000 */
.L_x_43:
[----:B------:R0:W1:Y:S02]  /*1a30*/  MUFU.RCP R5, R0 ;  /* 0x0000000000057308 */ /* 0x0000640000001000 */
.L_x_42:
[----:B0123--:R-:W-:Y:S02]  /*1a40*/  IMAD.MOV.U32 R0, RZ, RZ, R5 ;  /* 0x000000ffff007224 */ /* 0x00ffe400078e0005 */
[----:B------:R-:W-:-:S04]  /*1a50*/  IMAD.MOV.U32 R5, RZ, RZ, 0x0 ;  /* 0x00000000ff057424 */ /* 0x000fc800078e00ff */
[----:B------:R-:W-:Y:S05]  /*1a60*/  RET.REL.NODEC R4 `(swma_batch_f32) ;  /* 0xffffffe404647950 */ /* 0x000fea0003c3ffff */
.L_x_44:
        /* <DEDUP_REMOVED lines=9> */
.L_x_45:


//--------------------- .nv.shared.swma_multi_series_one_param_f32 --------------------------
	.section	.nv.shared.swma_multi_series_one_param_f32,"aw",@nobits
	.sectionflags	@""
	.align	16
	.zero		1024


//--------------------- .nv.shared.reserved.0     --------------------------
	.section	.nv.shared.reserved.0,"aw",@nobits
	.weak		__nv_reservedSMEM_offset_0_alias
	.size		__nv_reservedSMEM_offset_0_alias, 0, 64
	.other		__nv_reservedSMEM_offset_0_alias,@"STO_CUDA_RESERVED_SHARED STV_DEFAULT"
__nv_reservedSMEM_offset_0_alias:
	.zero		0
	.zero		64


//--------------------- .nv.shared.swma_batch_f32 --------------------------
	.section	.nv.shared.swma_batch_f32,"aw",@nobits
	.sectionflags	@""
	.align	16
	.zero		1024


//--------------------- .nv.constant0.swma_multi_series_one_param_f32 --------------------------
	.section	.nv.constant0.swma_multi_series_one_param_f32,"a",@progbits
	.sectionflags	@""
	.align	4
.nv.constant0.swma_multi_series_one_param_f32:
	.zero		944


//--------------------- .nv.constant0.swma_batch_f32 --------------------------
	.section	.nv.constant0.swma_batch_f32,"a",@progbits
	.sectionflags	@""
	.align	4
.nv.constant0.swma_batch_f32:
	.zero		944


//--------------------- SYMBOLS --------------------------

	.type		.nv.reservedSmem.offset0,@object
	.size		.nv.reservedSmem.offset0,0x4
	.type		.nv.reservedSmem.cap,@object
	.size		.nv.reservedSmem.cap,0x4
